//
// Generated by NVIDIA NVVM Compiler
//
// Compiler Build ID: CL-36424714
// Cuda compilation tools, release 13.0, V13.0.88
// Based on NVVM 20.0.0
//

.version 9.0
.target sm_100
.address_size 64

	// .globl	transpose

.visible .entry transpose(
	.param .u32 transpose_param_0,
	.param .u32 transpose_param_1,
	.param .u64 .ptr .align 1 transpose_param_2,
	.param .u64 .ptr .align 1 transpose_param_3
)
{
	.reg .pred 	%p<4>;
	.reg .b32 	%r<15>;
	.reg .b32 	%f<2>;
	.reg .b64 	%rd<9>;

	ld.param.u32 	%r3, [transpose_param_0];
	ld.param.u32 	%r5, [transpose_param_1];
	ld.param.u64 	%rd1, [transpose_param_2];
	ld.param.u64 	%rd2, [transpose_param_3];
	mov.u32 	%r6, %ctaid.x;
	mov.u32 	%r7, %ntid.x;
	mov.u32 	%r8, %tid.x;
	mad.lo.s32 	%r1, %r6, %r7, %r8;
	mov.u32 	%r9, %ctaid.y;
	mov.u32 	%r10, %ntid.y;
	mov.u32 	%r11, %tid.y;
	mad.lo.s32 	%r12, %r9, %r10, %r11;
	setp.ge.s32 	%p1, %r1, %r3;
	setp.ge.s32 	%p2, %r12, %r5;
	or.pred  	%p3, %p1, %p2;
	@%p3 bra 	$L__BB0_2;
	cvta.to.global.u64 	%rd3, %rd1;
	cvta.to.global.u64 	%rd4, %rd2;
	mad.lo.s32 	%r13, %r5, %r1, %r12;
	mul.wide.s32 	%rd5, %r13, 4;
	add.s64 	%rd6, %rd3, %rd5;
	ld.global.f32 	%f1, [%rd6];
	mad.lo.s32 	%r14, %r12, %r3, %r1;
	mul.wide.s32 	%rd7, %r14, 4;
	add.s64 	%rd8, %rd4, %rd7;
	st.global.f32 	[%rd8], %f1;
$L__BB0_2:
	ret;

}
	// .globl	flipX
.visible .entry flipX(
	.param .u32 flipX_param_0,
	.param .u32 flipX_param_1,
	.param .u64 .ptr .align 1 flipX_param_2,
	.param .u64 .ptr .align 1 flipX_param_3
)
{
	.reg .pred 	%p<4>;
	.reg .b32 	%r<18>;
	.reg .b32 	%f<2>;
	.reg .b64 	%rd<9>;

	ld.param.u32 	%r3, [flipX_param_0];
	ld.param.u32 	%r4, [flipX_param_1];
	ld.param.u64 	%rd1, [flipX_param_2];
	ld.param.u64 	%rd2, [flipX_param_3];
	mov.u32 	%r6, %ctaid.x;
	mov.u32 	%r7, %ntid.x;
	mov.u32 	%r8, %tid.x;
	mad.lo.s32 	%r1, %r6, %r7, %r8;
	mov.u32 	%r9, %ctaid.y;
	mov.u32 	%r10, %ntid.y;
	mov.u32 	%r11, %tid.y;
	mad.lo.s32 	%r12, %r9, %r10, %r11;
	setp.ge.s32 	%p1, %r1, %r3;
	setp.ge.s32 	%p2, %r12, %r4;
	or.pred  	%p3, %p1, %p2;
	@%p3 bra 	$L__BB1_2;
	cvta.to.global.u64 	%rd3, %rd1;
	cvta.to.global.u64 	%rd4, %rd2;
	not.b32 	%r13, %r1;
	add.s32 	%r14, %r3, %r13;
	mul.lo.s32 	%r15, %r12, %r3;
	add.s32 	%r16, %r14, %r15;
	mul.wide.s32 	%rd5, %r16, 4;
	add.s64 	%rd6, %rd3, %rd5;
	ld.global.f32 	%f1, [%rd6];
	add.s32 	%r17, %r15, %r1;
	mul.wide.s32 	%rd7, %r17, 4;
	add.s64 	%rd8, %rd4, %rd7;
	st.global.f32 	[%rd8], %f1;
$L__BB1_2:
	ret;

}
	// .globl	flipY
.visible .entry flipY(
	.param .u32 flipY_param_0,
	.param .u32 flipY_param_1,
	.param .u64 .ptr .align 1 flipY_param_2,
	.param .u64 .ptr .align 1 flipY_param_3
)
{
	.reg .pred 	%p<4>;
	.reg .b32 	%r<17>;
	.reg .b32 	%f<2>;
	.reg .b64 	%rd<9>;

	ld.param.u32 	%r3, [flipY_param_0];
	ld.param.u32 	%r5, [flipY_param_1];
	ld.param.u64 	%rd1, [flipY_param_2];
	ld.param.u64 	%rd2, [flipY_param_3];
	mov.u32 	%r6, %ctaid.x;
	mov.u32 	%r7, %ntid.x;
	mov.u32 	%r8, %tid.x;
	mad.lo.s32 	%r1, %r6, %r7, %r8;
	mov.u32 	%r9, %ctaid.y;
	mov.u32 	%r10, %ntid.y;
	mov.u32 	%r11, %tid.y;
	mad.lo.s32 	%r12, %r9, %r10, %r11;
	setp.ge.s32 	%p1, %r1, %r3;
	setp.ge.s32 	%p2, %r12, %r5;
	or.pred  	%p3, %p1, %p2;
	@%p3 bra 	$L__BB2_2;
	cvta.to.global.u64 	%rd3, %rd1;
	cvta.to.global.u64 	%rd4, %rd2;
	not.b32 	%r13, %r12;
	add.s32 	%r14, %r5, %r13;
	mad.lo.s32 	%r15, %r14, %r3, %r1;
	mul.wide.s32 	%rd5, %r15, 4;
	add.s64 	%rd6, %rd3, %rd5;
	ld.global.f32 	%f1, [%rd6];
	mad.lo.s32 	%r16, %r12, %r3, %r1;
	mul.wide.s32 	%rd7, %r16, 4;
	add.s64 	%rd8, %rd4, %rd7;
	st.global.f32 	[%rd8], %f1;
$L__BB2_2:
	ret;

}
	// .globl	sortX
.visible .entry sortX(
	.param .u32 sortX_param_0,
	.param .u32 sortX_param_1,
	.param .u32 sortX_param_2,
	.param .u32 sortX_param_3,
	.param .u64 .ptr .align 1 sortX_param_4
)
{
	.reg .pred 	%p<5>;
	.reg .b32 	%r<35>;
	.reg .b32 	%f<3>;
	.reg .b64 	%rd<7>;

	ld.param.u32 	%r12, [sortX_param_0];
	ld.param.u32 	%r15, [sortX_param_1];
	ld.param.u32 	%r13, [sortX_param_2];
	ld.param.u32 	%r14, [sortX_param_3];
	ld.param.u64 	%rd1, [sortX_param_4];
	mov.u32 	%r17, %ctaid.x;
	mov.u32 	%r18, %ntid.x;
	mov.u32 	%r19, %tid.x;
	mad.lo.s32 	%r1, %r17, %r18, %r19;
	mov.u32 	%r20, %ctaid.y;
	mov.u32 	%r21, %ntid.y;
	mov.u32 	%r22, %tid.y;
	mad.lo.s32 	%r23, %r20, %r21, %r22;
	shr.s32 	%r24, %r12, 1;
	setp.ge.s32 	%p1, %r1, %r24;
	setp.ge.s32 	%p2, %r23, %r15;
	or.pred  	%p3, %p1, %p2;
	@%p3 bra 	$L__BB3_5;
	sub.s32 	%r3, %r13, %r14;
	mov.b32 	%r25, 1;
	shl.b32 	%r26, %r25, %r3;
	shr.s32 	%r4, %r26, 1;
	div.s32 	%r6, %r1, %r4;
	mul.lo.s32 	%r27, %r6, %r4;
	sub.s32 	%r5, %r1, %r27;
	mul.lo.s32 	%r7, %r23, %r12;
	shl.b32 	%r28, %r6, %r3;
	add.s32 	%r29, %r28, %r7;
	add.s32 	%r8, %r29, %r5;
	setp.ne.s32 	%p4, %r14, 0;
	@%p4 bra 	$L__BB3_3;
	add.s32 	%r30, %r6, 1;
	shl.b32 	%r31, %r30, %r3;
	not.b32 	%r32, %r5;
	add.s32 	%r33, %r7, %r32;
	add.s32 	%r34, %r33, %r31;
	bra.uni 	$L__BB3_4;
$L__BB3_3:
	add.s32 	%r34, %r8, %r4;
$L__BB3_4:
	cvta.to.global.u64 	%rd2, %rd1;
	mul.wide.s32 	%rd3, %r8, 4;
	add.s64 	%rd4, %rd2, %rd3;
	ld.global.f32 	%f1, [%rd4];
	mul.wide.s32 	%rd5, %r34, 4;
	add.s64 	%rd6, %rd2, %rd5;
	ld.global.f32 	%f2, [%rd6];
	st.global.f32 	[%rd4], %f2;
	st.global.f32 	[%rd6], %f1;
$L__BB3_5:
	ret;

}
	// .globl	sortY
.visible .entry sortY(
	.param .u32 sortY_param_0,
	.param .u32 sortY_param_1,
	.param .u32 sortY_param_2,
	.param .u32 sortY_param_3,
	.param .u64 .ptr .align 1 sortY_param_4
)
{
	.reg .pred 	%p<5>;
	.reg .b32 	%r<34>;
	.reg .b32 	%f<3>;
	.reg .b64 	%rd<7>;

	ld.param.u32 	%r11, [sortY_param_0];
	ld.param.u32 	%r14, [sortY_param_1];
	ld.param.u32 	%r12, [sortY_param_2];
	ld.param.u32 	%r13, [sortY_param_3];
	ld.param.u64 	%rd1, [sortY_param_4];
	mov.u32 	%r16, %ctaid.x;
	mov.u32 	%r17, %ntid.x;
	mov.u32 	%r18, %tid.x;
	mad.lo.s32 	%r1, %r16, %r17, %r18;
	mov.u32 	%r19, %ctaid.y;
	mov.u32 	%r20, %ntid.y;
	mov.u32 	%r21, %tid.y;
	mad.lo.s32 	%r22, %r19, %r20, %r21;
	shr.s32 	%r23, %r11, 1;
	setp.ge.s32 	%p1, %r1, %r23;
	setp.ge.s32 	%p2, %r22, %r14;
	or.pred  	%p3, %p1, %p2;
	@%p3 bra 	$L__BB4_5;
	sub.s32 	%r3, %r12, %r13;
	mov.b32 	%r24, 1;
	shl.b32 	%r25, %r24, %r3;
	shr.s32 	%r4, %r25, 1;
	div.s32 	%r6, %r22, %r4;
	mul.lo.s32 	%r26, %r6, %r4;
	sub.s32 	%r5, %r22, %r26;
	shl.b32 	%r27, %r6, %r3;
	add.s32 	%r7, %r27, %r5;
	setp.ne.s32 	%p4, %r13, 0;
	@%p4 bra 	$L__BB4_3;
	add.s32 	%r28, %r6, 1;
	shl.b32 	%r29, %r28, %r3;
	not.b32 	%r30, %r5;
	add.s32 	%r33, %r29, %r30;
	bra.uni 	$L__BB4_4;
$L__BB4_3:
	add.s32 	%r33, %r7, %r4;
$L__BB4_4:
	cvta.to.global.u64 	%rd2, %rd1;
	mad.lo.s32 	%r31, %r33, %r11, %r1;
	mad.lo.s32 	%r32, %r7, %r11, %r1;
	mul.wide.s32 	%rd3, %r32, 4;
	add.s64 	%rd4, %rd2, %rd3;
	ld.global.f32 	%f1, [%rd4];
	mul.wide.s32 	%rd5, %r31, 4;
	add.s64 	%rd6, %rd2, %rd5;
	ld.global.f32 	%f2, [%rd6];
	st.global.f32 	[%rd4], %f2;
	st.global.f32 	[%rd6], %f1;
$L__BB4_5:
	ret;

}
	// .globl	swapColumns
.visible .entry swapColumns(
	.param .u32 swapColumns_param_0,
	.param .u32 swapColumns_param_1,
	.param .u32 swapColumns_param_2,
	.param .u32 swapColumns_param_3,
	.param .u64 .ptr .align 1 swapColumns_param_4,
	.param .u64 .ptr .align 1 swapColumns_param_5
)
{
	.reg .pred 	%p<2>;
	.reg .b32 	%r<12>;
	.reg .b32 	%f<3>;
	.reg .b64 	%rd<11>;

	ld.param.u32 	%r2, [swapColumns_param_0];
	ld.param.u32 	%r5, [swapColumns_param_1];
	ld.param.u32 	%r3, [swapColumns_param_2];
	ld.param.u32 	%r4, [swapColumns_param_3];
	ld.param.u64 	%rd1, [swapColumns_param_4];
	ld.param.u64 	%rd2, [swapColumns_param_5];
	mov.u32 	%r6, %ctaid.x;
	mov.u32 	%r7, %ntid.x;
	mov.u32 	%r8, %tid.x;
	mad.lo.s32 	%r1, %r6, %r7, %r8;
	setp.ge.s32 	%p1, %r1, %r5;
	@%p1 bra 	$L__BB5_2;
	cvta.to.global.u64 	%rd3, %rd1;
	cvta.to.global.u64 	%rd4, %rd2;
	mul.lo.s32 	%r9, %r1, %r2;
	add.s32 	%r10, %r3, %r9;
	mul.wide.s32 	%rd5, %r10, 4;
	add.s64 	%rd6, %rd3, %rd5;
	ld.global.f32 	%f1, [%rd6];
	add.s32 	%r11, %r4, %r9;
	mul.wide.s32 	%rd7, %r11, 4;
	add.s64 	%rd8, %rd3, %rd7;
	ld.global.f32 	%f2, [%rd8];
	add.s64 	%rd9, %rd4, %rd5;
	st.global.f32 	[%rd9], %f2;
	add.s64 	%rd10, %rd4, %rd7;
	st.global.f32 	[%rd10], %f1;
$L__BB5_2:
	ret;

}
	// .globl	swapRows
.visible .entry swapRows(
	.param .u32 swapRows_param_0,
	.param .u32 swapRows_param_1,
	.param .u32 swapRows_param_2,
	.param .u64 .ptr .align 1 swapRows_param_3,
	.param .u64 .ptr .align 1 swapRows_param_4
)
{
	.reg .pred 	%p<2>;
	.reg .b32 	%r<10>;
	.reg .b32 	%f<3>;
	.reg .b64 	%rd<11>;

	ld.param.u32 	%r2, [swapRows_param_0];
	ld.param.u32 	%r3, [swapRows_param_1];
	ld.param.u32 	%r4, [swapRows_param_2];
	ld.param.u64 	%rd1, [swapRows_param_3];
	ld.param.u64 	%rd2, [swapRows_param_4];
	mov.u32 	%r5, %ctaid.x;
	mov.u32 	%r6, %ntid.x;
	mov.u32 	%r7, %tid.x;
	mad.lo.s32 	%r1, %r5, %r6, %r7;
	setp.ge.s32 	%p1, %r1, %r2;
	@%p1 bra 	$L__BB6_2;
	cvta.to.global.u64 	%rd3, %rd1;
	cvta.to.global.u64 	%rd4, %rd2;
	mad.lo.s32 	%r8, %r3, %r2, %r1;
	mul.wide.s32 	%rd5, %r8, 4;
	add.s64 	%rd6, %rd3, %rd5;
	ld.global.f32 	%f1, [%rd6];
	mad.lo.s32 	%r9, %r4, %r2, %r1;
	mul.wide.s32 	%rd7, %r9, 4;
	add.s64 	%rd8, %rd3, %rd7;
	ld.global.f32 	%f2, [%rd8];
	add.s64 	%rd9, %rd4, %rd5;
	st.global.f32 	[%rd9], %f2;
	add.s64 	%rd10, %rd4, %rd7;
	st.global.f32 	[%rd10], %f1;
$L__BB6_2:
	ret;

}
	// .globl	rotate90
.visible .entry rotate90(
	.param .u32 rotate90_param_0,
	.param .u32 rotate90_param_1,
	.param .u64 .ptr .align 1 rotate90_param_2,
	.param .u64 .ptr .align 1 rotate90_param_3
)
{
	.reg .pred 	%p<4>;
	.reg .b32 	%r<17>;
	.reg .b32 	%f<2>;
	.reg .b64 	%rd<9>;

	ld.param.u32 	%r3, [rotate90_param_0];
	ld.param.u32 	%r5, [rotate90_param_1];
	ld.param.u64 	%rd1, [rotate90_param_2];
	ld.param.u64 	%rd2, [rotate90_param_3];
	mov.u32 	%r6, %ctaid.x;
	mov.u32 	%r7, %ntid.x;
	mov.u32 	%r8, %tid.x;
	mad.lo.s32 	%r1, %r6, %r7, %r8;
	mov.u32 	%r9, %ctaid.y;
	mov.u32 	%r10, %ntid.y;
	mov.u32 	%r11, %tid.y;
	mad.lo.s32 	%r12, %r9, %r10, %r11;
	setp.ge.s32 	%p1, %r1, %r3;
	setp.ge.s32 	%p2, %r12, %r5;
	or.pred  	%p3, %p1, %p2;
	@%p3 bra 	$L__BB7_2;
	cvta.to.global.u64 	%rd3, %rd1;
	cvta.to.global.u64 	%rd4, %rd2;
	not.b32 	%r13, %r12;
	add.s32 	%r14, %r5, %r13;
	mad.lo.s32 	%r15, %r5, %r1, %r14;
	mul.wide.s32 	%rd5, %r15, 4;
	add.s64 	%rd6, %rd3, %rd5;
	ld.global.f32 	%f1, [%rd6];
	mad.lo.s32 	%r16, %r12, %r3, %r1;
	mul.wide.s32 	%rd7, %r16, 4;
	add.s64 	%rd8, %rd4, %rd7;
	st.global.f32 	[%rd8], %f1;
$L__BB7_2:
	ret;

}
	// .globl	rotate180
.visible .entry rotate180(
	.param .u32 rotate180_param_0,
	.param .u32 rotate180_param_1,
	.param .u64 .ptr .align 1 rotate180_param_2,
	.param .u64 .ptr .align 1 rotate180_param_3
)
{
	.reg .pred 	%p<4>;
	.reg .b32 	%r<19>;
	.reg .b32 	%f<2>;
	.reg .b64 	%rd<9>;

	ld.param.u32 	%r3, [rotate180_param_0];
	ld.param.u32 	%r5, [rotate180_param_1];
	ld.param.u64 	%rd1, [rotate180_param_2];
	ld.param.u64 	%rd2, [rotate180_param_3];
	mov.u32 	%r6, %ctaid.x;
	mov.u32 	%r7, %ntid.x;
	mov.u32 	%r8, %tid.x;
	mad.lo.s32 	%r1, %r6, %r7, %r8;
	mov.u32 	%r9, %ctaid.y;
	mov.u32 	%r10, %ntid.y;
	mov.u32 	%r11, %tid.y;
	mad.lo.s32 	%r12, %r9, %r10, %r11;
	setp.ge.s32 	%p1, %r1, %r3;
	setp.ge.s32 	%p2, %r12, %r5;
	or.pred  	%p3, %p1, %p2;
	@%p3 bra 	$L__BB8_2;
	cvta.to.global.u64 	%rd3, %rd1;
	cvta.to.global.u64 	%rd4, %rd2;
	not.b32 	%r13, %r1;
	add.s32 	%r14, %r3, %r13;
	not.b32 	%r15, %r12;
	add.s32 	%r16, %r5, %r15;
	mad.lo.s32 	%r17, %r16, %r3, %r14;
	mul.wide.s32 	%rd5, %r17, 4;
	add.s64 	%rd6, %rd3, %rd5;
	ld.global.f32 	%f1, [%rd6];
	mad.lo.s32 	%r18, %r12, %r3, %r1;
	mul.wide.s32 	%rd7, %r18, 4;
	add.s64 	%rd8, %rd4, %rd7;
	st.global.f32 	[%rd8], %f1;
$L__BB8_2:
	ret;

}
	// .globl	rotate270
.visible .entry rotate270(
	.param .u32 rotate270_param_0,
	.param .u32 rotate270_param_1,
	.param .u64 .ptr .align 1 rotate270_param_2,
	.param .u64 .ptr .align 1 rotate270_param_3
)
{
	.reg .pred 	%p<4>;
	.reg .b32 	%r<17>;
	.reg .b32 	%f<2>;
	.reg .b64 	%rd<9>;

	ld.param.u32 	%r3, [rotate270_param_0];
	ld.param.u32 	%r5, [rotate270_param_1];
	ld.param.u64 	%rd1, [rotate270_param_2];
	ld.param.u64 	%rd2, [rotate270_param_3];
	mov.u32 	%r6, %ctaid.x;
	mov.u32 	%r7, %ntid.x;
	mov.u32 	%r8, %tid.x;
	mad.lo.s32 	%r1, %r6, %r7, %r8;
	mov.u32 	%r9, %ctaid.y;
	mov.u32 	%r10, %ntid.y;
	mov.u32 	%r11, %tid.y;
	mad.lo.s32 	%r12, %r9, %r10, %r11;
	setp.ge.s32 	%p1, %r1, %r3;
	setp.ge.s32 	%p2, %r12, %r5;
	or.pred  	%p3, %p1, %p2;
	@%p3 bra 	$L__BB9_2;
	cvta.to.global.u64 	%rd3, %rd1;
	cvta.to.global.u64 	%rd4, %rd2;
	not.b32 	%r13, %r1;
	add.s32 	%r14, %r3, %r13;
	mad.lo.s32 	%r15, %r14, %r5, %r12;
	mul.wide.s32 	%rd5, %r15, 4;
	add.s64 	%rd6, %rd3, %rd5;
	ld.global.f32 	%f1, [%rd6];
	mad.lo.s32 	%r16, %r12, %r3, %r1;
	mul.wide.s32 	%rd7, %r16, 4;
	add.s64 	%rd8, %rd4, %rd7;
	st.global.f32 	[%rd8], %f1;
$L__BB9_2:
	ret;

}
	// .globl	set
.visible .entry set(
	.param .u32 set_param_0,
	.param .u32 set_param_1,
	.param .f32 set_param_2,
	.param .u64 .ptr .align 1 set_param_3
)
{
	.reg .pred 	%p<4>;
	.reg .b32 	%r<14>;
	.reg .b32 	%f<2>;
	.reg .b64 	%rd<5>;

	ld.param.u32 	%r3, [set_param_0];
	ld.param.u32 	%r4, [set_param_1];
	ld.param.f32 	%f1, [set_param_2];
	ld.param.u64 	%rd1, [set_param_3];
	mov.u32 	%r6, %ctaid.x;
	mov.u32 	%r7, %ntid.x;
	mov.u32 	%r8, %tid.x;
	mad.lo.s32 	%r1, %r6, %r7, %r8;
	mov.u32 	%r9, %ctaid.y;
	mov.u32 	%r10, %ntid.y;
	mov.u32 	%r11, %tid.y;
	mad.lo.s32 	%r12, %r9, %r10, %r11;
	setp.ge.s32 	%p1, %r1, %r3;
	setp.ge.s32 	%p2, %r12, %r4;
	or.pred  	%p3, %p1, %p2;
	@%p3 bra 	$L__BB10_2;
	cvta.to.global.u64 	%rd2, %rd1;
	mad.lo.s32 	%r13, %r12, %r3, %r1;
	mul.wide.s32 	%rd3, %r13, 4;
	add.s64 	%rd4, %rd2, %rd3;
	st.global.f32 	[%rd4], %f1;
$L__BB10_2:
	ret;

}
	// .globl	sum
.visible .entry sum(
	.param .u32 sum_param_0,
	.param .u64 .ptr .align 1 sum_param_1
)
{
	.reg .pred 	%p<2>;
	.reg .b32 	%r<8>;
	.reg .b32 	%f<4>;
	.reg .b64 	%rd<7>;

	ld.param.u32 	%r2, [sum_param_0];
	ld.param.u64 	%rd1, [sum_param_1];
	mov.u32 	%r3, %ctaid.x;
	mov.u32 	%r4, %ntid.x;
	mov.u32 	%r5, %tid.x;
	mad.lo.s32 	%r1, %r3, %r4, %r5;
	setp.ge.s32 	%p1, %r1, %r2;
	@%p1 bra 	$L__BB11_2;
	cvta.to.global.u64 	%rd2, %rd1;
	add.s32 	%r6, %r1, %r2;
	mul.wide.s32 	%rd3, %r6, 4;
	add.s64 	%rd4, %rd2, %rd3;
	ld.global.f32 	%f1, [%rd4];
	mul.wide.s32 	%rd5, %r1, 4;
	add.s64 	%rd6, %rd2, %rd5;
	ld.global.f32 	%f2, [%rd6];
	add.f32 	%f3, %f1, %f2;
	st.global.f32 	[%rd6], %f3;
	mov.b32 	%r7, 0;
	st.global.u32 	[%rd4], %r7;
$L__BB11_2:
	ret;

}
	// .globl	tensorAdd
.visible .entry tensorAdd(
	.param .u32 tensorAdd_param_0,
	.param .u32 tensorAdd_param_1,
	.param .u64 .ptr .align 1 tensorAdd_param_2,
	.param .u64 .ptr .align 1 tensorAdd_param_3,
	.param .u64 .ptr .align 1 tensorAdd_param_4
)
{
	.reg .pred 	%p<4>;
	.reg .b32 	%r<14>;
	.reg .b32 	%f<4>;
	.reg .b64 	%rd<11>;

	ld.param.u32 	%r3, [tensorAdd_param_0];
	ld.param.u32 	%r4, [tensorAdd_param_1];
	ld.param.u64 	%rd1, [tensorAdd_param_2];
	ld.param.u64 	%rd2, [tensorAdd_param_3];
	ld.param.u64 	%rd3, [tensorAdd_param_4];
	mov.u32 	%r6, %ctaid.x;
	mov.u32 	%r7, %ntid.x;
	mov.u32 	%r8, %tid.x;
	mad.lo.s32 	%r1, %r6, %r7, %r8;
	mov.u32 	%r9, %ctaid.y;
	mov.u32 	%r10, %ntid.y;
	mov.u32 	%r11, %tid.y;
	mad.lo.s32 	%r12, %r9, %r10, %r11;
	setp.ge.s32 	%p1, %r1, %r3;
	setp.ge.s32 	%p2, %r12, %r4;
	or.pred  	%p3, %p1, %p2;
	@%p3 bra 	$L__BB12_2;
	cvta.to.global.u64 	%rd4, %rd1;
	cvta.to.global.u64 	%rd5, %rd2;
	cvta.to.global.u64 	%rd6, %rd3;
	mad.lo.s32 	%r13, %r12, %r3, %r1;
	mul.wide.s32 	%rd7, %r13, 4;
	add.s64 	%rd8, %rd4, %rd7;
	ld.global.f32 	%f1, [%rd8];
	add.s64 	%rd9, %rd5, %rd7;
	ld.global.f32 	%f2, [%rd9];
	add.f32 	%f3, %f1, %f2;
	add.s64 	%rd10, %rd6, %rd7;
	st.global.f32 	[%rd10], %f3;
$L__BB12_2:
	ret;

}
	// .globl	tensorSub
.visible .entry tensorSub(
	.param .u32 tensorSub_param_0,
	.param .u32 tensorSub_param_1,
	.param .u64 .ptr .align 1 tensorSub_param_2,
	.param .u64 .ptr .align 1 tensorSub_param_3,
	.param .u64 .ptr .align 1 tensorSub_param_4
)
{
	.reg .pred 	%p<4>;
	.reg .b32 	%r<14>;
	.reg .b32 	%f<4>;
	.reg .b64 	%rd<11>;

	ld.param.u32 	%r3, [tensorSub_param_0];
	ld.param.u32 	%r4, [tensorSub_param_1];
	ld.param.u64 	%rd1, [tensorSub_param_2];
	ld.param.u64 	%rd2, [tensorSub_param_3];
	ld.param.u64 	%rd3, [tensorSub_param_4];
	mov.u32 	%r6, %ctaid.x;
	mov.u32 	%r7, %ntid.x;
	mov.u32 	%r8, %tid.x;
	mad.lo.s32 	%r1, %r6, %r7, %r8;
	mov.u32 	%r9, %ctaid.y;
	mov.u32 	%r10, %ntid.y;
	mov.u32 	%r11, %tid.y;
	mad.lo.s32 	%r12, %r9, %r10, %r11;
	setp.ge.s32 	%p1, %r1, %r3;
	setp.ge.s32 	%p2, %r12, %r4;
	or.pred  	%p3, %p1, %p2;
	@%p3 bra 	$L__BB13_2;
	cvta.to.global.u64 	%rd4, %rd1;
	cvta.to.global.u64 	%rd5, %rd2;
	cvta.to.global.u64 	%rd6, %rd3;
	mad.lo.s32 	%r13, %r12, %r3, %r1;
	mul.wide.s32 	%rd7, %r13, 4;
	add.s64 	%rd8, %rd4, %rd7;
	ld.global.f32 	%f1, [%rd8];
	add.s64 	%rd9, %rd5, %rd7;
	ld.global.f32 	%f2, [%rd9];
	sub.f32 	%f3, %f1, %f2;
	add.s64 	%rd10, %rd6, %rd7;
	st.global.f32 	[%rd10], %f3;
$L__BB13_2:
	ret;

}
	// .globl	concatenateVertical
.visible .entry concatenateVertical(
	.param .u32 concatenateVertical_param_0,
	.param .u32 concatenateVertical_param_1,
	.param .u32 concatenateVertical_param_2,
	.param .u64 .ptr .align 1 concatenateVertical_param_3,
	.param .u64 .ptr .align 1 concatenateVertical_param_4,
	.param .u64 .ptr .align 1 concatenateVertical_param_5
)
{
	.reg .pred 	%p<5>;
	.reg .b32 	%r<18>;
	.reg .b32 	%f<3>;
	.reg .b64 	%rd<14>;

	ld.param.u32 	%r4, [concatenateVertical_param_0];
	ld.param.u32 	%r5, [concatenateVertical_param_1];
	ld.param.u32 	%r6, [concatenateVertical_param_2];
	ld.param.u64 	%rd2, [concatenateVertical_param_3];
	ld.param.u64 	%rd3, [concatenateVertical_param_4];
	ld.param.u64 	%rd4, [concatenateVertical_param_5];
	cvta.to.global.u64 	%rd1, %rd4;
	mov.u32 	%r7, %ctaid.x;
	mov.u32 	%r8, %ntid.x;
	mov.u32 	%r9, %tid.x;
	mad.lo.s32 	%r1, %r7, %r8, %r9;
	mov.u32 	%r10, %ctaid.y;
	mov.u32 	%r11, %ntid.y;
	mov.u32 	%r12, %tid.y;
	mad.lo.s32 	%r13, %r10, %r11, %r12;
	setp.ge.s32 	%p1, %r1, %r4;
	add.s32 	%r14, %r6, %r5;
	setp.ge.s32 	%p2, %r13, %r14;
	or.pred  	%p3, %p1, %p2;
	@%p3 bra 	$L__BB14_4;
	mad.lo.s32 	%r3, %r13, %r4, %r1;
	setp.ge.s32 	%p4, %r13, %r5;
	@%p4 bra 	$L__BB14_3;
	cvta.to.global.u64 	%rd10, %rd2;
	mul.wide.s32 	%rd11, %r3, 4;
	add.s64 	%rd12, %rd10, %rd11;
	ld.global.f32 	%f2, [%rd12];
	add.s64 	%rd13, %rd1, %rd11;
	st.global.f32 	[%rd13], %f2;
	bra.uni 	$L__BB14_4;
$L__BB14_3:
	sub.s32 	%r16, %r13, %r5;
	mad.lo.s32 	%r17, %r16, %r4, %r1;
	cvta.to.global.u64 	%rd5, %rd3;
	mul.wide.s32 	%rd6, %r17, 4;
	add.s64 	%rd7, %rd5, %rd6;
	ld.global.f32 	%f1, [%rd7];
	mul.wide.s32 	%rd8, %r3, 4;
	add.s64 	%rd9, %rd1, %rd8;
	st.global.f32 	[%rd9], %f1;
$L__BB14_4:
	ret;

}
	// .globl	concatenateHorizontal
.visible .entry concatenateHorizontal(
	.param .u32 concatenateHorizontal_param_0,
	.param .u32 concatenateHorizontal_param_1,
	.param .u32 concatenateHorizontal_param_2,
	.param .u64 .ptr .align 1 concatenateHorizontal_param_3,
	.param .u64 .ptr .align 1 concatenateHorizontal_param_4,
	.param .u64 .ptr .align 1 concatenateHorizontal_param_5
)
{
	.reg .pred 	%p<5>;
	.reg .b32 	%r<19>;
	.reg .b32 	%f<3>;
	.reg .b64 	%rd<15>;

	ld.param.u32 	%r5, [concatenateHorizontal_param_0];
	ld.param.u32 	%r6, [concatenateHorizontal_param_1];
	ld.param.u32 	%r7, [concatenateHorizontal_param_2];
	ld.param.u64 	%rd2, [concatenateHorizontal_param_3];
	ld.param.u64 	%rd3, [concatenateHorizontal_param_4];
	ld.param.u64 	%rd4, [concatenateHorizontal_param_5];
	cvta.to.global.u64 	%rd1, %rd4;
	mov.u32 	%r9, %ctaid.x;
	mov.u32 	%r10, %ntid.x;
	mov.u32 	%r11, %tid.x;
	mad.lo.s32 	%r1, %r9, %r10, %r11;
	mov.u32 	%r12, %ctaid.y;
	mov.u32 	%r13, %ntid.y;
	mov.u32 	%r14, %tid.y;
	mad.lo.s32 	%r15, %r12, %r13, %r14;
	add.s32 	%r3, %r6, %r5;
	setp.ge.s32 	%p1, %r1, %r3;
	setp.ge.s32 	%p2, %r15, %r7;
	or.pred  	%p3, %p1, %p2;
	@%p3 bra 	$L__BB15_4;
	mad.lo.s32 	%r4, %r3, %r15, %r1;
	setp.ge.s32 	%p4, %r1, %r5;
	@%p4 bra 	$L__BB15_3;
	mad.lo.s32 	%r18, %r15, %r5, %r1;
	cvta.to.global.u64 	%rd10, %rd2;
	mul.wide.s32 	%rd11, %r18, 4;
	add.s64 	%rd12, %rd10, %rd11;
	ld.global.f32 	%f2, [%rd12];
	mul.wide.s32 	%rd13, %r4, 4;
	add.s64 	%rd14, %rd1, %rd13;
	st.global.f32 	[%rd14], %f2;
	bra.uni 	$L__BB15_4;
$L__BB15_3:
	sub.s32 	%r16, %r1, %r5;
	mad.lo.s32 	%r17, %r6, %r15, %r16;
	cvta.to.global.u64 	%rd5, %rd3;
	mul.wide.s32 	%rd6, %r17, 4;
	add.s64 	%rd7, %rd5, %rd6;
	ld.global.f32 	%f1, [%rd7];
	mul.wide.s32 	%rd8, %r4, 4;
	add.s64 	%rd9, %rd1, %rd8;
	st.global.f32 	[%rd9], %f1;
$L__BB15_4:
	ret;

}
	// .globl	mul
.visible .entry mul(
	.param .u32 mul_param_0,
	.param .u32 mul_param_1,
	.param .f32 mul_param_2,
	.param .u64 .ptr .align 1 mul_param_3,
	.param .u64 .ptr .align 1 mul_param_4
)
{
	.reg .pred 	%p<4>;
	.reg .b32 	%r<14>;
	.reg .b32 	%f<4>;
	.reg .b64 	%rd<8>;

	ld.param.u32 	%r3, [mul_param_0];
	ld.param.u32 	%r4, [mul_param_1];
	ld.param.f32 	%f1, [mul_param_2];
	ld.param.u64 	%rd1, [mul_param_3];
	ld.param.u64 	%rd2, [mul_param_4];
	mov.u32 	%r6, %ctaid.x;
	mov.u32 	%r7, %ntid.x;
	mov.u32 	%r8, %tid.x;
	mad.lo.s32 	%r1, %r6, %r7, %r8;
	mov.u32 	%r9, %ctaid.y;
	mov.u32 	%r10, %ntid.y;
	mov.u32 	%r11, %tid.y;
	mad.lo.s32 	%r12, %r9, %r10, %r11;
	setp.ge.s32 	%p1, %r1, %r3;
	setp.ge.s32 	%p2, %r12, %r4;
	or.pred  	%p3, %p1, %p2;
	@%p3 bra 	$L__BB16_2;
	cvta.to.global.u64 	%rd3, %rd1;
	cvta.to.global.u64 	%rd4, %rd2;
	mad.lo.s32 	%r13, %r12, %r3, %r1;
	mul.wide.s32 	%rd5, %r13, 4;
	add.s64 	%rd6, %rd3, %rd5;
	ld.global.f32 	%f2, [%rd6];
	mul.f32 	%f3, %f1, %f2;
	add.s64 	%rd7, %rd4, %rd5;
	st.global.f32 	[%rd7], %f3;
$L__BB16_2:
	ret;

}
	// .globl	tensorMul
.visible .entry tensorMul(
	.param .u32 tensorMul_param_0,
	.param .u32 tensorMul_param_1,
	.param .u64 .ptr .align 1 tensorMul_param_2,
	.param .u64 .ptr .align 1 tensorMul_param_3,
	.param .u64 .ptr .align 1 tensorMul_param_4
)
{
	.reg .pred 	%p<4>;
	.reg .b32 	%r<14>;
	.reg .b32 	%f<4>;
	.reg .b64 	%rd<11>;

	ld.param.u32 	%r3, [tensorMul_param_0];
	ld.param.u32 	%r4, [tensorMul_param_1];
	ld.param.u64 	%rd1, [tensorMul_param_2];
	ld.param.u64 	%rd2, [tensorMul_param_3];
	ld.param.u64 	%rd3, [tensorMul_param_4];
	mov.u32 	%r6, %ctaid.x;
	mov.u32 	%r7, %ntid.x;
	mov.u32 	%r8, %tid.x;
	mad.lo.s32 	%r1, %r6, %r7, %r8;
	mov.u32 	%r9, %ctaid.y;
	mov.u32 	%r10, %ntid.y;
	mov.u32 	%r11, %tid.y;
	mad.lo.s32 	%r12, %r9, %r10, %r11;
	setp.ge.s32 	%p1, %r1, %r3;
	setp.ge.s32 	%p2, %r12, %r4;
	or.pred  	%p3, %p1, %p2;
	@%p3 bra 	$L__BB17_2;
	cvta.to.global.u64 	%rd4, %rd1;
	cvta.to.global.u64 	%rd5, %rd2;
	cvta.to.global.u64 	%rd6, %rd3;
	mad.lo.s32 	%r13, %r12, %r3, %r1;
	mul.wide.s32 	%rd7, %r13, 4;
	add.s64 	%rd8, %rd4, %rd7;
	ld.global.f32 	%f1, [%rd8];
	add.s64 	%rd9, %rd5, %rd7;
	ld.global.f32 	%f2, [%rd9];
	mul.f32 	%f3, %f1, %f2;
	add.s64 	%rd10, %rd6, %rd7;
	st.global.f32 	[%rd10], %f3;
$L__BB17_2:
	ret;

}
	// .globl	matrixMul
.visible .entry matrixMul(
	.param .u32 matrixMul_param_0,
	.param .u32 matrixMul_param_1,
	.param .u32 matrixMul_param_2,
	.param .u64 .ptr .align 1 matrixMul_param_3,
	.param .u64 .ptr .align 1 matrixMul_param_4,
	.param .u64 .ptr .align 1 matrixMul_param_5
)
{
	.reg .pred 	%p<13>;
	.reg .b32 	%r<43>;
	.reg .b32 	%f<68>;
	.reg .b64 	%rd<53>;

	ld.param.u32 	%r18, [matrixMul_param_0];
	ld.param.u32 	%r20, [matrixMul_param_1];
	ld.param.u32 	%r19, [matrixMul_param_2];
	ld.param.u64 	%rd7, [matrixMul_param_3];
	ld.param.u64 	%rd8, [matrixMul_param_4];
	ld.param.u64 	%rd6, [matrixMul_param_5];
	cvta.to.global.u64 	%rd1, %rd8;
	cvta.to.global.u64 	%rd2, %rd7;
	mov.u32 	%r22, %ctaid.x;
	mov.u32 	%r23, %ntid.x;
	mov.u32 	%r24, %tid.x;
	mad.lo.s32 	%r1, %r22, %r23, %r24;
	mov.u32 	%r25, %ctaid.y;
	mov.u32 	%r26, %ntid.y;
	mov.u32 	%r27, %tid.y;
	mad.lo.s32 	%r28, %r25, %r26, %r27;
	setp.ge.s32 	%p1, %r1, %r19;
	setp.ge.s32 	%p2, %r28, %r20;
	or.pred  	%p3, %p1, %p2;
	@%p3 bra 	$L__BB18_14;
	setp.lt.s32 	%p4, %r18, 1;
	mov.f32 	%f67, 0f00000000;
	@%p4 bra 	$L__BB18_13;
	mul.lo.s32 	%r3, %r28, %r18;
	and.b32  	%r4, %r18, 7;
	setp.lt.u32 	%p5, %r18, 8;
	mov.f32 	%f67, 0f00000000;
	mov.b32 	%r41, 0;
	@%p5 bra 	$L__BB18_5;
	and.b32  	%r41, %r18, 2147483640;
	neg.s32 	%r39, %r41;
	shl.b32 	%r7, %r19, 3;
	mul.wide.u32 	%rd9, %r3, 4;
	add.s64 	%rd10, %rd9, %rd2;
	add.s64 	%rd52, %rd10, 16;
	mov.f32 	%f67, 0f00000000;
	mul.wide.s32 	%rd13, %r19, 4;
	mov.u32 	%r38, %r1;
$L__BB18_4:
	.pragma "nounroll";
	ld.global.f32 	%f17, [%rd52+-16];
	mul.wide.s32 	%rd11, %r38, 4;
	add.s64 	%rd12, %rd1, %rd11;
	ld.global.f32 	%f18, [%rd12];
	fma.rn.f32 	%f19, %f17, %f18, %f67;
	ld.global.f32 	%f20, [%rd52+-12];
	add.s64 	%rd14, %rd12, %rd13;
	ld.global.f32 	%f21, [%rd14];
	fma.rn.f32 	%f22, %f20, %f21, %f19;
	ld.global.f32 	%f23, [%rd52+-8];
	add.s64 	%rd15, %rd14, %rd13;
	ld.global.f32 	%f24, [%rd15];
	fma.rn.f32 	%f25, %f23, %f24, %f22;
	ld.global.f32 	%f26, [%rd52+-4];
	add.s64 	%rd16, %rd15, %rd13;
	ld.global.f32 	%f27, [%rd16];
	fma.rn.f32 	%f28, %f26, %f27, %f25;
	ld.global.f32 	%f29, [%rd52];
	add.s64 	%rd17, %rd16, %rd13;
	ld.global.f32 	%f30, [%rd17];
	fma.rn.f32 	%f31, %f29, %f30, %f28;
	ld.global.f32 	%f32, [%rd52+4];
	add.s64 	%rd18, %rd17, %rd13;
	ld.global.f32 	%f33, [%rd18];
	fma.rn.f32 	%f34, %f32, %f33, %f31;
	ld.global.f32 	%f35, [%rd52+8];
	add.s64 	%rd19, %rd18, %rd13;
	ld.global.f32 	%f36, [%rd19];
	fma.rn.f32 	%f37, %f35, %f36, %f34;
	ld.global.f32 	%f38, [%rd52+12];
	add.s64 	%rd20, %rd19, %rd13;
	ld.global.f32 	%f39, [%rd20];
	fma.rn.f32 	%f67, %f38, %f39, %f37;
	add.s32 	%r39, %r39, 8;
	add.s32 	%r38, %r38, %r7;
	add.s64 	%rd52, %rd52, 32;
	setp.ne.s32 	%p6, %r39, 0;
	@%p6 bra 	$L__BB18_4;
$L__BB18_5:
	setp.eq.s32 	%p7, %r4, 0;
	@%p7 bra 	$L__BB18_13;
	and.b32  	%r13, %r18, 3;
	setp.lt.u32 	%p8, %r4, 4;
	@%p8 bra 	$L__BB18_8;
	add.s32 	%r30, %r41, %r3;
	mul.wide.u32 	%rd21, %r30, 4;
	add.s64 	%rd22, %rd2, %rd21;
	ld.global.f32 	%f41, [%rd22];
	mad.lo.s32 	%r31, %r41, %r19, %r1;
	mul.wide.s32 	%rd23, %r31, 4;
	add.s64 	%rd24, %rd1, %rd23;
	ld.global.f32 	%f42, [%rd24];
	fma.rn.f32 	%f43, %f41, %f42, %f67;
	cvt.u64.u32 	%rd25, %r3;
	cvt.u64.u32 	%rd26, %r41;
	add.s64 	%rd27, %rd26, %rd25;
	shl.b64 	%rd28, %rd27, 2;
	add.s64 	%rd29, %rd2, %rd28;
	ld.global.f32 	%f44, [%rd29+4];
	mul.wide.s32 	%rd30, %r19, 4;
	add.s64 	%rd31, %rd24, %rd30;
	ld.global.f32 	%f45, [%rd31];
	fma.rn.f32 	%f46, %f44, %f45, %f43;
	ld.global.f32 	%f47, [%rd29+8];
	add.s64 	%rd32, %rd31, %rd30;
	ld.global.f32 	%f48, [%rd32];
	fma.rn.f32 	%f49, %f47, %f48, %f46;
	ld.global.f32 	%f50, [%rd29+12];
	add.s64 	%rd33, %rd32, %rd30;
	ld.global.f32 	%f51, [%rd33];
	fma.rn.f32 	%f67, %f50, %f51, %f49;
	add.s32 	%r41, %r41, 4;
$L__BB18_8:
	setp.eq.s32 	%p9, %r13, 0;
	@%p9 bra 	$L__BB18_13;
	setp.eq.s32 	%p10, %r13, 1;
	@%p10 bra 	$L__BB18_11;
	add.s32 	%r32, %r41, %r3;
	mul.wide.u32 	%rd34, %r32, 4;
	add.s64 	%rd35, %rd2, %rd34;
	ld.global.f32 	%f53, [%rd35];
	mad.lo.s32 	%r33, %r41, %r19, %r1;
	mul.wide.s32 	%rd36, %r33, 4;
	add.s64 	%rd37, %rd1, %rd36;
	ld.global.f32 	%f54, [%rd37];
	fma.rn.f32 	%f55, %f53, %f54, %f67;
	cvt.u64.u32 	%rd38, %r3;
	cvt.u64.u32 	%rd39, %r41;
	add.s64 	%rd40, %rd39, %rd38;
	shl.b64 	%rd41, %rd40, 2;
	add.s64 	%rd42, %rd2, %rd41;
	ld.global.f32 	%f56, [%rd42+4];
	mul.wide.s32 	%rd43, %r19, 4;
	add.s64 	%rd44, %rd37, %rd43;
	ld.global.f32 	%f57, [%rd44];
	fma.rn.f32 	%f67, %f56, %f57, %f55;
	add.s32 	%r41, %r41, 2;
$L__BB18_11:
	and.b32  	%r34, %r18, 1;
	setp.eq.b32 	%p11, %r34, 1;
	not.pred 	%p12, %p11;
	@%p12 bra 	$L__BB18_13;
	add.s32 	%r35, %r41, %r3;
	mul.wide.u32 	%rd45, %r35, 4;
	add.s64 	%rd46, %rd2, %rd45;
	ld.global.f32 	%f58, [%rd46];
	mad.lo.s32 	%r36, %r41, %r19, %r1;
	mul.wide.s32 	%rd47, %r36, 4;
	add.s64 	%rd48, %rd1, %rd47;
	ld.global.f32 	%f59, [%rd48];
	fma.rn.f32 	%f67, %f58, %f59, %f67;
$L__BB18_13:
	mad.lo.s32 	%r37, %r19, %r28, %r1;
	cvta.to.global.u64 	%rd49, %rd6;
	mul.wide.s32 	%rd50, %r37, 4;
	add.s64 	%rd51, %rd49, %rd50;
	st.global.f32 	[%rd51], %f67;
$L__BB18_14:
	ret;

}
	// .globl	tensorDiv
.visible .entry tensorDiv(
	.param .u32 tensorDiv_param_0,
	.param .u32 tensorDiv_param_1,
	.param .u64 .ptr .align 1 tensorDiv_param_2,
	.param .u64 .ptr .align 1 tensorDiv_param_3,
	.param .u64 .ptr .align 1 tensorDiv_param_4
)
{
	.reg .pred 	%p<4>;
	.reg .b32 	%r<14>;
	.reg .b32 	%f<4>;
	.reg .b64 	%rd<11>;

	ld.param.u32 	%r3, [tensorDiv_param_0];
	ld.param.u32 	%r4, [tensorDiv_param_1];
	ld.param.u64 	%rd1, [tensorDiv_param_2];
	ld.param.u64 	%rd2, [tensorDiv_param_3];
	ld.param.u64 	%rd3, [tensorDiv_param_4];
	mov.u32 	%r6, %ctaid.x;
	mov.u32 	%r7, %ntid.x;
	mov.u32 	%r8, %tid.x;
	mad.lo.s32 	%r1, %r6, %r7, %r8;
	mov.u32 	%r9, %ctaid.y;
	mov.u32 	%r10, %ntid.y;
	mov.u32 	%r11, %tid.y;
	mad.lo.s32 	%r12, %r9, %r10, %r11;
	setp.ge.s32 	%p1, %r1, %r3;
	setp.ge.s32 	%p2, %r12, %r4;
	or.pred  	%p3, %p1, %p2;
	@%p3 bra 	$L__BB19_2;
	cvta.to.global.u64 	%rd4, %rd1;
	cvta.to.global.u64 	%rd5, %rd2;
	cvta.to.global.u64 	%rd6, %rd3;
	mad.lo.s32 	%r13, %r12, %r3, %r1;
	mul.wide.s32 	%rd7, %r13, 4;
	add.s64 	%rd8, %rd4, %rd7;
	ld.global.f32 	%f1, [%rd8];
	add.s64 	%rd9, %rd5, %rd7;
	ld.global.f32 	%f2, [%rd9];
	div.rn.f32 	%f3, %f1, %f2;
	add.s64 	%rd10, %rd6, %rd7;
	st.global.f32 	[%rd10], %f3;
$L__BB19_2:
	ret;

}
	// .globl	matrixConvEmptyBorder
.visible .entry matrixConvEmptyBorder(
	.param .u32 matrixConvEmptyBorder_param_0,
	.param .u32 matrixConvEmptyBorder_param_1,
	.param .u32 matrixConvEmptyBorder_param_2,
	.param .u32 matrixConvEmptyBorder_param_3,
	.param .u64 .ptr .align 1 matrixConvEmptyBorder_param_4,
	.param .u64 .ptr .align 1 matrixConvEmptyBorder_param_5,
	.param .u64 .ptr .align 1 matrixConvEmptyBorder_param_6
)
{
	.reg .pred 	%p<61>;
	.reg .b32 	%r<68>;
	.reg .b32 	%f<99>;
	.reg .b64 	%rd<40>;

	ld.param.u32 	%r26, [matrixConvEmptyBorder_param_0];
	ld.param.u32 	%r30, [matrixConvEmptyBorder_param_1];
	ld.param.u32 	%r28, [matrixConvEmptyBorder_param_2];
	ld.param.u32 	%r29, [matrixConvEmptyBorder_param_3];
	ld.param.u64 	%rd9, [matrixConvEmptyBorder_param_4];
	ld.param.u64 	%rd10, [matrixConvEmptyBorder_param_5];
	ld.param.u64 	%rd8, [matrixConvEmptyBorder_param_6];
	cvta.to.global.u64 	%rd1, %rd10;
	cvta.to.global.u64 	%rd2, %rd9;
	mov.u32 	%r31, %ctaid.x;
	mov.u32 	%r32, %ntid.x;
	mov.u32 	%r33, %tid.x;
	mad.lo.s32 	%r1, %r31, %r32, %r33;
	mov.u32 	%r34, %ctaid.y;
	mov.u32 	%r35, %ntid.y;
	mov.u32 	%r36, %tid.y;
	mad.lo.s32 	%r37, %r34, %r35, %r36;
	setp.ge.s32 	%p1, %r1, %r26;
	setp.ge.s32 	%p2, %r37, %r30;
	or.pred  	%p3, %p1, %p2;
	@%p3 bra 	$L__BB20_46;
	setp.lt.s32 	%p4, %r28, 1;
	mov.f32 	%f77, 0f00000000;
	@%p4 bra 	$L__BB20_45;
	shr.s32 	%r39, %r29, 1;
	shr.u32 	%r40, %r28, 1;
	sub.s32 	%r3, %r37, %r39;
	sub.s32 	%r4, %r1, %r40;
	and.b32  	%r5, %r28, 7;
	add.s32 	%r6, %r5, -1;
	and.b32  	%r7, %r28, 3;
	and.b32  	%r8, %r28, 2147483640;
	and.b32  	%r9, %r28, 1;
	mov.f32 	%f77, 0f00000000;
	mov.b32 	%r63, 0;
$L__BB20_3:
	add.s32 	%r11, %r3, %r63;
	setp.lt.s32 	%p5, %r11, 0;
	setp.ge.s32 	%p6, %r11, %r30;
	or.pred  	%p7, %p5, %p6;
	@%p7 bra 	$L__BB20_44;
	setp.lt.u32 	%p8, %r28, 8;
	mul.lo.s32 	%r12, %r11, %r26;
	mul.lo.s32 	%r13, %r63, %r28;
	mov.b32 	%r66, 0;
	@%p8 bra 	$L__BB20_23;
	mov.b32 	%r64, 0;
	cvt.u64.u32 	%rd14, %r13;
$L__BB20_6:
	.pragma "nounroll";
	add.s32 	%r15, %r4, %r64;
	setp.lt.s32 	%p9, %r15, 0;
	setp.ge.s32 	%p10, %r15, %r26;
	or.pred  	%p11, %p9, %p10;
	add.s32 	%r43, %r15, %r12;
	mul.wide.s32 	%rd11, %r43, 4;
	add.s64 	%rd3, %rd2, %rd11;
	@%p11 bra 	$L__BB20_8;
	ld.global.f32 	%f43, [%rd3];
	add.s32 	%r44, %r64, %r13;
	mul.wide.u32 	%rd12, %r44, 4;
	add.s64 	%rd13, %rd1, %rd12;
	ld.global.f32 	%f44, [%rd13];
	fma.rn.f32 	%f77, %f43, %f44, %f77;
$L__BB20_8:
	add.s32 	%r45, %r15, 1;
	setp.lt.s32 	%p12, %r45, 0;
	setp.ge.s32 	%p13, %r45, %r26;
	or.pred  	%p14, %p12, %p13;
	cvt.u64.u32 	%rd15, %r64;
	add.s64 	%rd16, %rd15, %rd14;
	shl.b64 	%rd17, %rd16, 2;
	add.s64 	%rd4, %rd1, %rd17;
	@%p14 bra 	$L__BB20_10;
	ld.global.f32 	%f45, [%rd3+4];
	ld.global.f32 	%f46, [%rd4+4];
	fma.rn.f32 	%f77, %f45, %f46, %f77;
$L__BB20_10:
	add.s32 	%r46, %r15, 2;
	setp.lt.s32 	%p15, %r46, 0;
	setp.ge.s32 	%p16, %r46, %r26;
	or.pred  	%p17, %p15, %p16;
	@%p17 bra 	$L__BB20_12;
	ld.global.f32 	%f47, [%rd3+8];
	ld.global.f32 	%f48, [%rd4+8];
	fma.rn.f32 	%f77, %f47, %f48, %f77;
$L__BB20_12:
	add.s32 	%r47, %r15, 3;
	setp.lt.s32 	%p18, %r47, 0;
	setp.ge.s32 	%p19, %r47, %r26;
	or.pred  	%p20, %p18, %p19;
	@%p20 bra 	$L__BB20_14;
	ld.global.f32 	%f49, [%rd3+12];
	ld.global.f32 	%f50, [%rd4+12];
	fma.rn.f32 	%f77, %f49, %f50, %f77;
$L__BB20_14:
	add.s32 	%r48, %r15, 4;
	setp.lt.s32 	%p21, %r48, 0;
	setp.ge.s32 	%p22, %r48, %r26;
	or.pred  	%p23, %p21, %p22;
	@%p23 bra 	$L__BB20_16;
	ld.global.f32 	%f51, [%rd3+16];
	ld.global.f32 	%f52, [%rd4+16];
	fma.rn.f32 	%f77, %f51, %f52, %f77;
$L__BB20_16:
	add.s32 	%r49, %r15, 5;
	setp.lt.s32 	%p24, %r49, 0;
	setp.ge.s32 	%p25, %r49, %r26;
	or.pred  	%p26, %p24, %p25;
	@%p26 bra 	$L__BB20_18;
	ld.global.f32 	%f53, [%rd3+20];
	ld.global.f32 	%f54, [%rd4+20];
	fma.rn.f32 	%f77, %f53, %f54, %f77;
$L__BB20_18:
	add.s32 	%r50, %r15, 6;
	setp.lt.s32 	%p27, %r50, 0;
	setp.ge.s32 	%p28, %r50, %r26;
	or.pred  	%p29, %p27, %p28;
	@%p29 bra 	$L__BB20_20;
	ld.global.f32 	%f55, [%rd3+24];
	ld.global.f32 	%f56, [%rd4+24];
	fma.rn.f32 	%f77, %f55, %f56, %f77;
$L__BB20_20:
	add.s32 	%r51, %r15, 7;
	setp.lt.s32 	%p30, %r51, 0;
	setp.ge.s32 	%p31, %r51, %r26;
	or.pred  	%p32, %p30, %p31;
	@%p32 bra 	$L__BB20_22;
	ld.global.f32 	%f57, [%rd3+28];
	ld.global.f32 	%f58, [%rd4+28];
	fma.rn.f32 	%f77, %f57, %f58, %f77;
$L__BB20_22:
	add.s32 	%r64, %r64, 8;
	setp.ne.s32 	%p33, %r64, %r8;
	mov.u32 	%r66, %r8;
	@%p33 bra 	$L__BB20_6;
$L__BB20_23:
	setp.eq.s32 	%p34, %r5, 0;
	@%p34 bra 	$L__BB20_44;
	setp.lt.u32 	%p35, %r6, 3;
	@%p35 bra 	$L__BB20_34;
	add.s32 	%r18, %r4, %r66;
	setp.lt.s32 	%p36, %r18, 0;
	setp.ge.s32 	%p37, %r18, %r26;
	or.pred  	%p38, %p36, %p37;
	add.s32 	%r52, %r18, %r12;
	mul.wide.s32 	%rd18, %r52, 4;
	add.s64 	%rd5, %rd2, %rd18;
	@%p38 bra 	$L__BB20_27;
	ld.global.f32 	%f60, [%rd5];
	add.s32 	%r53, %r66, %r13;
	mul.wide.u32 	%rd19, %r53, 4;
	add.s64 	%rd20, %rd1, %rd19;
	ld.global.f32 	%f61, [%rd20];
	fma.rn.f32 	%f77, %f60, %f61, %f77;
$L__BB20_27:
	add.s32 	%r54, %r18, 1;
	setp.lt.s32 	%p39, %r54, 0;
	setp.ge.s32 	%p40, %r54, %r26;
	or.pred  	%p41, %p39, %p40;
	cvt.u64.u32 	%rd21, %r13;
	cvt.u64.u32 	%rd22, %r66;
	add.s64 	%rd23, %rd22, %rd21;
	shl.b64 	%rd24, %rd23, 2;
	add.s64 	%rd6, %rd1, %rd24;
	@%p41 bra 	$L__BB20_29;
	ld.global.f32 	%f62, [%rd5+4];
	ld.global.f32 	%f63, [%rd6+4];
	fma.rn.f32 	%f77, %f62, %f63, %f77;
$L__BB20_29:
	add.s32 	%r55, %r18, 2;
	setp.lt.s32 	%p42, %r55, 0;
	setp.ge.s32 	%p43, %r55, %r26;
	or.pred  	%p44, %p42, %p43;
	@%p44 bra 	$L__BB20_31;
	ld.global.f32 	%f64, [%rd5+8];
	ld.global.f32 	%f65, [%rd6+8];
	fma.rn.f32 	%f77, %f64, %f65, %f77;
$L__BB20_31:
	add.s32 	%r56, %r18, 3;
	setp.lt.s32 	%p45, %r56, 0;
	setp.ge.s32 	%p46, %r56, %r26;
	or.pred  	%p47, %p45, %p46;
	@%p47 bra 	$L__BB20_33;
	ld.global.f32 	%f66, [%rd5+12];
	ld.global.f32 	%f67, [%rd6+12];
	fma.rn.f32 	%f77, %f66, %f67, %f77;
$L__BB20_33:
	add.s32 	%r66, %r66, 4;
$L__BB20_34:
	setp.eq.s32 	%p48, %r7, 0;
	@%p48 bra 	$L__BB20_44;
	setp.eq.s32 	%p49, %r7, 1;
	@%p49 bra 	$L__BB20_41;
	add.s32 	%r21, %r4, %r66;
	setp.lt.s32 	%p50, %r21, 0;
	setp.ge.s32 	%p51, %r21, %r26;
	or.pred  	%p52, %p50, %p51;
	add.s32 	%r57, %r21, %r12;
	mul.wide.s32 	%rd25, %r57, 4;
	add.s64 	%rd7, %rd2, %rd25;
	@%p52 bra 	$L__BB20_38;
	ld.global.f32 	%f69, [%rd7];
	add.s32 	%r58, %r66, %r13;
	mul.wide.u32 	%rd26, %r58, 4;
	add.s64 	%rd27, %rd1, %rd26;
	ld.global.f32 	%f70, [%rd27];
	fma.rn.f32 	%f77, %f69, %f70, %f77;
$L__BB20_38:
	add.s32 	%r59, %r21, 1;
	setp.lt.s32 	%p53, %r59, 0;
	setp.ge.s32 	%p54, %r59, %r26;
	or.pred  	%p55, %p53, %p54;
	@%p55 bra 	$L__BB20_40;
	ld.global.f32 	%f71, [%rd7+4];
	cvt.u64.u32 	%rd28, %r13;
	cvt.u64.u32 	%rd29, %r66;
	add.s64 	%rd30, %rd29, %rd28;
	shl.b64 	%rd31, %rd30, 2;
	add.s64 	%rd32, %rd1, %rd31;
	ld.global.f32 	%f72, [%rd32+4];
	fma.rn.f32 	%f77, %f71, %f72, %f77;
$L__BB20_40:
	add.s32 	%r66, %r66, 2;
$L__BB20_41:
	setp.eq.s32 	%p56, %r9, 0;
	@%p56 bra 	$L__BB20_44;
	add.s32 	%r24, %r4, %r66;
	setp.lt.s32 	%p57, %r24, 0;
	setp.ge.s32 	%p58, %r24, %r26;
	or.pred  	%p59, %p57, %p58;
	@%p59 bra 	$L__BB20_44;
	add.s32 	%r60, %r24, %r12;
	mul.wide.s32 	%rd33, %r60, 4;
	add.s64 	%rd34, %rd2, %rd33;
	ld.global.f32 	%f73, [%rd34];
	add.s32 	%r61, %r66, %r13;
	mul.wide.u32 	%rd35, %r61, 4;
	add.s64 	%rd36, %rd1, %rd35;
	ld.global.f32 	%f74, [%rd36];
	fma.rn.f32 	%f77, %f73, %f74, %f77;
$L__BB20_44:
	add.s32 	%r63, %r63, 1;
	setp.ne.s32 	%p60, %r63, %r28;
	@%p60 bra 	$L__BB20_3;
$L__BB20_45:
	mad.lo.s32 	%r62, %r37, %r26, %r1;
	cvta.to.global.u64 	%rd37, %rd8;
	mul.wide.s32 	%rd38, %r62, 4;
	add.s64 	%rd39, %rd37, %rd38;
	st.global.f32 	[%rd39], %f77;
$L__BB20_46:
	ret;

}
	// .globl	matrixConvExtendBorder
.visible .entry matrixConvExtendBorder(
	.param .u32 matrixConvExtendBorder_param_0,
	.param .u32 matrixConvExtendBorder_param_1,
	.param .u32 matrixConvExtendBorder_param_2,
	.param .u32 matrixConvExtendBorder_param_3,
	.param .u64 .ptr .align 1 matrixConvExtendBorder_param_4,
	.param .u64 .ptr .align 1 matrixConvExtendBorder_param_5,
	.param .u64 .ptr .align 1 matrixConvExtendBorder_param_6
)
{
	.reg .pred 	%p<13>;
	.reg .b32 	%r<113>;
	.reg .b32 	%f<71>;
	.reg .b64 	%rd<57>;

	ld.param.u32 	%r23, [matrixConvExtendBorder_param_0];
	ld.param.u32 	%r27, [matrixConvExtendBorder_param_1];
	ld.param.u32 	%r25, [matrixConvExtendBorder_param_2];
	ld.param.u32 	%r26, [matrixConvExtendBorder_param_3];
	ld.param.u64 	%rd4, [matrixConvExtendBorder_param_4];
	ld.param.u64 	%rd5, [matrixConvExtendBorder_param_5];
	ld.param.u64 	%rd3, [matrixConvExtendBorder_param_6];
	cvta.to.global.u64 	%rd1, %rd5;
	cvta.to.global.u64 	%rd2, %rd4;
	mov.u32 	%r28, %ctaid.x;
	mov.u32 	%r29, %ntid.x;
	mov.u32 	%r30, %tid.x;
	mad.lo.s32 	%r1, %r28, %r29, %r30;
	mov.u32 	%r31, %ctaid.y;
	mov.u32 	%r32, %ntid.y;
	mov.u32 	%r33, %tid.y;
	mad.lo.s32 	%r34, %r31, %r32, %r33;
	setp.ge.s32 	%p1, %r1, %r23;
	setp.ge.s32 	%p2, %r34, %r27;
	or.pred  	%p3, %p1, %p2;
	@%p3 bra 	$L__BB21_16;
	setp.lt.s32 	%p4, %r25, 1;
	mov.f32 	%f69, 0f00000000;
	@%p4 bra 	$L__BB21_15;
	shr.s32 	%r36, %r26, 1;
	shr.u32 	%r37, %r25, 1;
	add.s32 	%r3, %r27, -1;
	sub.s32 	%r4, %r34, %r36;
	add.s32 	%r5, %r23, -1;
	sub.s32 	%r6, %r1, %r37;
	and.b32  	%r7, %r25, 7;
	add.s32 	%r8, %r7, -1;
	and.b32  	%r9, %r25, 3;
	and.b32  	%r10, %r25, 2147483640;
	and.b32  	%r11, %r25, 1;
	mov.f32 	%f69, 0f00000000;
	mov.b32 	%r108, 0;
$L__BB21_3:
	setp.lt.u32 	%p5, %r25, 8;
	add.s32 	%r39, %r4, %r108;
	min.s32 	%r40, %r3, %r39;
	max.s32 	%r41, %r40, 0;
	mul.lo.s32 	%r13, %r41, %r23;
	mul.lo.s32 	%r14, %r108, %r25;
	mov.b32 	%r111, 0;
	@%p5 bra 	$L__BB21_6;
	mov.b32 	%r109, 0;
$L__BB21_5:
	.pragma "nounroll";
	add.s32 	%r43, %r6, %r109;
	min.s32 	%r44, %r5, %r43;
	max.s32 	%r45, %r44, 0;
	add.s32 	%r46, %r45, %r13;
	mul.wide.s32 	%rd6, %r46, 4;
	add.s64 	%rd7, %rd2, %rd6;
	ld.global.f32 	%f18, [%rd7];
	add.s32 	%r47, %r109, %r14;
	mul.wide.u32 	%rd8, %r47, 4;
	add.s64 	%rd9, %rd1, %rd8;
	ld.global.f32 	%f19, [%rd9];
	fma.rn.f32 	%f20, %f18, %f19, %f69;
	add.s32 	%r48, %r43, 1;
	min.s32 	%r49, %r5, %r48;
	max.s32 	%r50, %r49, 0;
	add.s32 	%r51, %r50, %r13;
	mul.wide.s32 	%rd10, %r51, 4;
	add.s64 	%rd11, %rd2, %rd10;
	ld.global.f32 	%f21, [%rd11];
	ld.global.f32 	%f22, [%rd9+4];
	fma.rn.f32 	%f23, %f21, %f22, %f20;
	add.s32 	%r52, %r43, 2;
	min.s32 	%r53, %r5, %r52;
	max.s32 	%r54, %r53, 0;
	add.s32 	%r55, %r54, %r13;
	mul.wide.s32 	%rd12, %r55, 4;
	add.s64 	%rd13, %rd2, %rd12;
	ld.global.f32 	%f24, [%rd13];
	ld.global.f32 	%f25, [%rd9+8];
	fma.rn.f32 	%f26, %f24, %f25, %f23;
	add.s32 	%r56, %r43, 3;
	min.s32 	%r57, %r5, %r56;
	max.s32 	%r58, %r57, 0;
	add.s32 	%r59, %r58, %r13;
	mul.wide.s32 	%rd14, %r59, 4;
	add.s64 	%rd15, %rd2, %rd14;
	ld.global.f32 	%f27, [%rd15];
	ld.global.f32 	%f28, [%rd9+12];
	fma.rn.f32 	%f29, %f27, %f28, %f26;
	add.s32 	%r60, %r43, 4;
	min.s32 	%r61, %r5, %r60;
	max.s32 	%r62, %r61, 0;
	add.s32 	%r63, %r62, %r13;
	mul.wide.s32 	%rd16, %r63, 4;
	add.s64 	%rd17, %rd2, %rd16;
	ld.global.f32 	%f30, [%rd17];
	ld.global.f32 	%f31, [%rd9+16];
	fma.rn.f32 	%f32, %f30, %f31, %f29;
	add.s32 	%r64, %r43, 5;
	min.s32 	%r65, %r5, %r64;
	max.s32 	%r66, %r65, 0;
	add.s32 	%r67, %r66, %r13;
	mul.wide.s32 	%rd18, %r67, 4;
	add.s64 	%rd19, %rd2, %rd18;
	ld.global.f32 	%f33, [%rd19];
	ld.global.f32 	%f34, [%rd9+20];
	fma.rn.f32 	%f35, %f33, %f34, %f32;
	add.s32 	%r68, %r43, 6;
	min.s32 	%r69, %r5, %r68;
	max.s32 	%r70, %r69, 0;
	add.s32 	%r71, %r70, %r13;
	mul.wide.s32 	%rd20, %r71, 4;
	add.s64 	%rd21, %rd2, %rd20;
	ld.global.f32 	%f36, [%rd21];
	ld.global.f32 	%f37, [%rd9+24];
	fma.rn.f32 	%f38, %f36, %f37, %f35;
	add.s32 	%r72, %r43, 7;
	min.s32 	%r73, %r5, %r72;
	max.s32 	%r74, %r73, 0;
	add.s32 	%r75, %r74, %r13;
	mul.wide.s32 	%rd22, %r75, 4;
	add.s64 	%rd23, %rd2, %rd22;
	ld.global.f32 	%f39, [%rd23];
	ld.global.f32 	%f40, [%rd9+28];
	fma.rn.f32 	%f69, %f39, %f40, %f38;
	add.s32 	%r109, %r109, 8;
	setp.ne.s32 	%p6, %r109, %r10;
	mov.u32 	%r111, %r10;
	@%p6 bra 	$L__BB21_5;
$L__BB21_6:
	setp.eq.s32 	%p7, %r7, 0;
	@%p7 bra 	$L__BB21_14;
	setp.lt.u32 	%p8, %r8, 3;
	@%p8 bra 	$L__BB21_9;
	add.s32 	%r76, %r6, %r111;
	min.s32 	%r77, %r5, %r76;
	max.s32 	%r78, %r77, 0;
	add.s32 	%r79, %r78, %r13;
	mul.wide.s32 	%rd24, %r79, 4;
	add.s64 	%rd25, %rd2, %rd24;
	ld.global.f32 	%f42, [%rd25];
	add.s32 	%r80, %r111, %r14;
	mul.wide.u32 	%rd26, %r80, 4;
	add.s64 	%rd27, %rd1, %rd26;
	ld.global.f32 	%f43, [%rd27];
	fma.rn.f32 	%f44, %f42, %f43, %f69;
	add.s32 	%r81, %r76, 1;
	min.s32 	%r82, %r5, %r81;
	max.s32 	%r83, %r82, 0;
	add.s32 	%r84, %r83, %r13;
	mul.wide.s32 	%rd28, %r84, 4;
	add.s64 	%rd29, %rd2, %rd28;
	ld.global.f32 	%f45, [%rd29];
	cvt.u64.u32 	%rd30, %r14;
	cvt.u64.u32 	%rd31, %r111;
	add.s64 	%rd32, %rd31, %rd30;
	shl.b64 	%rd33, %rd32, 2;
	add.s64 	%rd34, %rd1, %rd33;
	ld.global.f32 	%f46, [%rd34+4];
	fma.rn.f32 	%f47, %f45, %f46, %f44;
	add.s32 	%r85, %r76, 2;
	min.s32 	%r86, %r5, %r85;
	max.s32 	%r87, %r86, 0;
	add.s32 	%r88, %r87, %r13;
	mul.wide.s32 	%rd35, %r88, 4;
	add.s64 	%rd36, %rd2, %rd35;
	ld.global.f32 	%f48, [%rd36];
	ld.global.f32 	%f49, [%rd34+8];
	fma.rn.f32 	%f50, %f48, %f49, %f47;
	add.s32 	%r89, %r76, 3;
	min.s32 	%r90, %r5, %r89;
	max.s32 	%r91, %r90, 0;
	add.s32 	%r92, %r91, %r13;
	mul.wide.s32 	%rd37, %r92, 4;
	add.s64 	%rd38, %rd2, %rd37;
	ld.global.f32 	%f51, [%rd38];
	ld.global.f32 	%f52, [%rd34+12];
	fma.rn.f32 	%f69, %f51, %f52, %f50;
	add.s32 	%r111, %r111, 4;
$L__BB21_9:
	setp.eq.s32 	%p9, %r9, 0;
	@%p9 bra 	$L__BB21_14;
	setp.eq.s32 	%p10, %r9, 1;
	@%p10 bra 	$L__BB21_12;
	add.s32 	%r93, %r6, %r111;
	min.s32 	%r94, %r5, %r93;
	max.s32 	%r95, %r94, 0;
	add.s32 	%r96, %r95, %r13;
	mul.wide.s32 	%rd39, %r96, 4;
	add.s64 	%rd40, %rd2, %rd39;
	ld.global.f32 	%f54, [%rd40];
	add.s32 	%r97, %r111, %r14;
	mul.wide.u32 	%rd41, %r97, 4;
	add.s64 	%rd42, %rd1, %rd41;
	ld.global.f32 	%f55, [%rd42];
	fma.rn.f32 	%f56, %f54, %f55, %f69;
	add.s32 	%r98, %r93, 1;
	min.s32 	%r99, %r5, %r98;
	max.s32 	%r100, %r99, 0;
	add.s32 	%r101, %r100, %r13;
	mul.wide.s32 	%rd43, %r101, 4;
	add.s64 	%rd44, %rd2, %rd43;
	ld.global.f32 	%f57, [%rd44];
	cvt.u64.u32 	%rd45, %r14;
	cvt.u64.u32 	%rd46, %r111;
	add.s64 	%rd47, %rd46, %rd45;
	shl.b64 	%rd48, %rd47, 2;
	add.s64 	%rd49, %rd1, %rd48;
	ld.global.f32 	%f58, [%rd49+4];
	fma.rn.f32 	%f69, %f57, %f58, %f56;
	add.s32 	%r111, %r111, 2;
$L__BB21_12:
	setp.eq.s32 	%p11, %r11, 0;
	@%p11 bra 	$L__BB21_14;
	add.s32 	%r102, %r6, %r111;
	min.s32 	%r103, %r5, %r102;
	max.s32 	%r104, %r103, 0;
	add.s32 	%r105, %r104, %r13;
	mul.wide.s32 	%rd50, %r105, 4;
	add.s64 	%rd51, %rd2, %rd50;
	ld.global.f32 	%f59, [%rd51];
	add.s32 	%r106, %r111, %r14;
	mul.wide.u32 	%rd52, %r106, 4;
	add.s64 	%rd53, %rd1, %rd52;
	ld.global.f32 	%f60, [%rd53];
	fma.rn.f32 	%f69, %f59, %f60, %f69;
$L__BB21_14:
	add.s32 	%r108, %r108, 1;
	setp.ne.s32 	%p12, %r108, %r25;
	@%p12 bra 	$L__BB21_3;
$L__BB21_15:
	mad.lo.s32 	%r107, %r34, %r23, %r1;
	cvta.to.global.u64 	%rd54, %rd3;
	mul.wide.s32 	%rd55, %r107, 4;
	add.s64 	%rd56, %rd54, %rd55;
	st.global.f32 	[%rd56], %f69;
$L__BB21_16:
	ret;

}
	// .globl	matrixConvRepeatBorder
.visible .entry matrixConvRepeatBorder(
	.param .u32 matrixConvRepeatBorder_param_0,
	.param .u32 matrixConvRepeatBorder_param_1,
	.param .u32 matrixConvRepeatBorder_param_2,
	.param .u32 matrixConvRepeatBorder_param_3,
	.param .u64 .ptr .align 1 matrixConvRepeatBorder_param_4,
	.param .u64 .ptr .align 1 matrixConvRepeatBorder_param_5,
	.param .u64 .ptr .align 1 matrixConvRepeatBorder_param_6
)
{
	.reg .pred 	%p<29>;
	.reg .b32 	%r<159>;
	.reg .b32 	%f<71>;
	.reg .b64 	%rd<57>;

	ld.param.u32 	%r21, [matrixConvRepeatBorder_param_0];
	ld.param.u32 	%r25, [matrixConvRepeatBorder_param_1];
	ld.param.u32 	%r23, [matrixConvRepeatBorder_param_2];
	ld.param.u32 	%r24, [matrixConvRepeatBorder_param_3];
	ld.param.u64 	%rd4, [matrixConvRepeatBorder_param_4];
	ld.param.u64 	%rd5, [matrixConvRepeatBorder_param_5];
	ld.param.u64 	%rd3, [matrixConvRepeatBorder_param_6];
	cvta.to.global.u64 	%rd1, %rd5;
	cvta.to.global.u64 	%rd2, %rd4;
	mov.u32 	%r26, %ctaid.x;
	mov.u32 	%r27, %ntid.x;
	mov.u32 	%r28, %tid.x;
	mad.lo.s32 	%r1, %r26, %r27, %r28;
	mov.u32 	%r29, %ctaid.y;
	mov.u32 	%r30, %ntid.y;
	mov.u32 	%r31, %tid.y;
	mad.lo.s32 	%r32, %r29, %r30, %r31;
	setp.ge.s32 	%p1, %r1, %r21;
	setp.ge.s32 	%p2, %r32, %r25;
	or.pred  	%p3, %p1, %p2;
	@%p3 bra 	$L__BB22_16;
	setp.lt.s32 	%p4, %r23, 1;
	mov.f32 	%f69, 0f00000000;
	@%p4 bra 	$L__BB22_15;
	shr.s32 	%r34, %r24, 1;
	shr.u32 	%r35, %r23, 1;
	sub.s32 	%r3, %r32, %r34;
	sub.s32 	%r4, %r1, %r35;
	and.b32  	%r5, %r23, 7;
	add.s32 	%r6, %r5, -1;
	and.b32  	%r7, %r23, 3;
	and.b32  	%r8, %r23, 2147483640;
	and.b32  	%r9, %r23, 1;
	mov.f32 	%f69, 0f00000000;
	mov.b32 	%r154, 0;
$L__BB22_3:
	setp.lt.u32 	%p5, %r23, 8;
	add.s32 	%r37, %r3, %r154;
	shr.s32 	%r38, %r37, 31;
	and.b32  	%r39, %r38, %r25;
	add.s32 	%r40, %r39, %r37;
	setp.lt.s32 	%p6, %r40, %r25;
	selp.b32 	%r41, 0, %r25, %p6;
	sub.s32 	%r42, %r40, %r41;
	mul.lo.s32 	%r11, %r42, %r21;
	mul.lo.s32 	%r12, %r154, %r23;
	mov.b32 	%r157, 0;
	@%p5 bra 	$L__BB22_6;
	mov.b32 	%r155, 0;
$L__BB22_5:
	.pragma "nounroll";
	add.s32 	%r44, %r4, %r155;
	shr.s32 	%r45, %r44, 31;
	and.b32  	%r46, %r45, %r21;
	add.s32 	%r47, %r46, %r44;
	setp.lt.s32 	%p7, %r47, %r21;
	selp.b32 	%r48, 0, %r21, %p7;
	add.s32 	%r49, %r47, %r11;
	sub.s32 	%r50, %r49, %r48;
	mul.wide.s32 	%rd6, %r50, 4;
	add.s64 	%rd7, %rd2, %rd6;
	ld.global.f32 	%f18, [%rd7];
	add.s32 	%r51, %r155, %r12;
	mul.wide.u32 	%rd8, %r51, 4;
	add.s64 	%rd9, %rd1, %rd8;
	ld.global.f32 	%f19, [%rd9];
	fma.rn.f32 	%f20, %f18, %f19, %f69;
	add.s32 	%r52, %r44, 1;
	shr.s32 	%r53, %r52, 31;
	and.b32  	%r54, %r53, %r21;
	add.s32 	%r55, %r54, %r52;
	setp.lt.s32 	%p8, %r55, %r21;
	selp.b32 	%r56, 0, %r21, %p8;
	add.s32 	%r57, %r55, %r11;
	sub.s32 	%r58, %r57, %r56;
	mul.wide.s32 	%rd10, %r58, 4;
	add.s64 	%rd11, %rd2, %rd10;
	ld.global.f32 	%f21, [%rd11];
	ld.global.f32 	%f22, [%rd9+4];
	fma.rn.f32 	%f23, %f21, %f22, %f20;
	add.s32 	%r59, %r44, 2;
	shr.s32 	%r60, %r59, 31;
	and.b32  	%r61, %r60, %r21;
	add.s32 	%r62, %r61, %r59;
	setp.lt.s32 	%p9, %r62, %r21;
	selp.b32 	%r63, 0, %r21, %p9;
	add.s32 	%r64, %r62, %r11;
	sub.s32 	%r65, %r64, %r63;
	mul.wide.s32 	%rd12, %r65, 4;
	add.s64 	%rd13, %rd2, %rd12;
	ld.global.f32 	%f24, [%rd13];
	ld.global.f32 	%f25, [%rd9+8];
	fma.rn.f32 	%f26, %f24, %f25, %f23;
	add.s32 	%r66, %r44, 3;
	shr.s32 	%r67, %r66, 31;
	and.b32  	%r68, %r67, %r21;
	add.s32 	%r69, %r68, %r66;
	setp.lt.s32 	%p10, %r69, %r21;
	selp.b32 	%r70, 0, %r21, %p10;
	add.s32 	%r71, %r69, %r11;
	sub.s32 	%r72, %r71, %r70;
	mul.wide.s32 	%rd14, %r72, 4;
	add.s64 	%rd15, %rd2, %rd14;
	ld.global.f32 	%f27, [%rd15];
	ld.global.f32 	%f28, [%rd9+12];
	fma.rn.f32 	%f29, %f27, %f28, %f26;
	add.s32 	%r73, %r44, 4;
	shr.s32 	%r74, %r73, 31;
	and.b32  	%r75, %r74, %r21;
	add.s32 	%r76, %r75, %r73;
	setp.lt.s32 	%p11, %r76, %r21;
	selp.b32 	%r77, 0, %r21, %p11;
	add.s32 	%r78, %r76, %r11;
	sub.s32 	%r79, %r78, %r77;
	mul.wide.s32 	%rd16, %r79, 4;
	add.s64 	%rd17, %rd2, %rd16;
	ld.global.f32 	%f30, [%rd17];
	ld.global.f32 	%f31, [%rd9+16];
	fma.rn.f32 	%f32, %f30, %f31, %f29;
	add.s32 	%r80, %r44, 5;
	shr.s32 	%r81, %r80, 31;
	and.b32  	%r82, %r81, %r21;
	add.s32 	%r83, %r82, %r80;
	setp.lt.s32 	%p12, %r83, %r21;
	selp.b32 	%r84, 0, %r21, %p12;
	add.s32 	%r85, %r83, %r11;
	sub.s32 	%r86, %r85, %r84;
	mul.wide.s32 	%rd18, %r86, 4;
	add.s64 	%rd19, %rd2, %rd18;
	ld.global.f32 	%f33, [%rd19];
	ld.global.f32 	%f34, [%rd9+20];
	fma.rn.f32 	%f35, %f33, %f34, %f32;
	add.s32 	%r87, %r44, 6;
	shr.s32 	%r88, %r87, 31;
	and.b32  	%r89, %r88, %r21;
	add.s32 	%r90, %r89, %r87;
	setp.lt.s32 	%p13, %r90, %r21;
	selp.b32 	%r91, 0, %r21, %p13;
	add.s32 	%r92, %r90, %r11;
	sub.s32 	%r93, %r92, %r91;
	mul.wide.s32 	%rd20, %r93, 4;
	add.s64 	%rd21, %rd2, %rd20;
	ld.global.f32 	%f36, [%rd21];
	ld.global.f32 	%f37, [%rd9+24];
	fma.rn.f32 	%f38, %f36, %f37, %f35;
	add.s32 	%r94, %r44, 7;
	shr.s32 	%r95, %r94, 31;
	and.b32  	%r96, %r95, %r21;
	add.s32 	%r97, %r96, %r94;
	setp.lt.s32 	%p14, %r97, %r21;
	selp.b32 	%r98, 0, %r21, %p14;
	add.s32 	%r99, %r97, %r11;
	sub.s32 	%r100, %r99, %r98;
	mul.wide.s32 	%rd22, %r100, 4;
	add.s64 	%rd23, %rd2, %rd22;
	ld.global.f32 	%f39, [%rd23];
	ld.global.f32 	%f40, [%rd9+28];
	fma.rn.f32 	%f69, %f39, %f40, %f38;
	add.s32 	%r155, %r155, 8;
	setp.ne.s32 	%p15, %r155, %r8;
	mov.u32 	%r157, %r8;
	@%p15 bra 	$L__BB22_5;
$L__BB22_6:
	setp.eq.s32 	%p16, %r5, 0;
	@%p16 bra 	$L__BB22_14;
	setp.lt.u32 	%p17, %r6, 3;
	@%p17 bra 	$L__BB22_9;
	add.s32 	%r101, %r4, %r157;
	shr.s32 	%r102, %r101, 31;
	and.b32  	%r103, %r102, %r21;
	add.s32 	%r104, %r103, %r101;
	setp.lt.s32 	%p18, %r104, %r21;
	selp.b32 	%r105, 0, %r21, %p18;
	add.s32 	%r106, %r104, %r11;
	sub.s32 	%r107, %r106, %r105;
	mul.wide.s32 	%rd24, %r107, 4;
	add.s64 	%rd25, %rd2, %rd24;
	ld.global.f32 	%f42, [%rd25];
	add.s32 	%r108, %r157, %r12;
	mul.wide.u32 	%rd26, %r108, 4;
	add.s64 	%rd27, %rd1, %rd26;
	ld.global.f32 	%f43, [%rd27];
	fma.rn.f32 	%f44, %f42, %f43, %f69;
	add.s32 	%r109, %r101, 1;
	shr.s32 	%r110, %r109, 31;
	and.b32  	%r111, %r110, %r21;
	add.s32 	%r112, %r111, %r109;
	setp.lt.s32 	%p19, %r112, %r21;
	selp.b32 	%r113, 0, %r21, %p19;
	add.s32 	%r114, %r112, %r11;
	sub.s32 	%r115, %r114, %r113;
	mul.wide.s32 	%rd28, %r115, 4;
	add.s64 	%rd29, %rd2, %rd28;
	ld.global.f32 	%f45, [%rd29];
	cvt.u64.u32 	%rd30, %r12;
	cvt.u64.u32 	%rd31, %r157;
	add.s64 	%rd32, %rd31, %rd30;
	shl.b64 	%rd33, %rd32, 2;
	add.s64 	%rd34, %rd1, %rd33;
	ld.global.f32 	%f46, [%rd34+4];
	fma.rn.f32 	%f47, %f45, %f46, %f44;
	add.s32 	%r116, %r101, 2;
	shr.s32 	%r117, %r116, 31;
	and.b32  	%r118, %r117, %r21;
	add.s32 	%r119, %r118, %r116;
	setp.lt.s32 	%p20, %r119, %r21;
	selp.b32 	%r120, 0, %r21, %p20;
	add.s32 	%r121, %r119, %r11;
	sub.s32 	%r122, %r121, %r120;
	mul.wide.s32 	%rd35, %r122, 4;
	add.s64 	%rd36, %rd2, %rd35;
	ld.global.f32 	%f48, [%rd36];
	ld.global.f32 	%f49, [%rd34+8];
	fma.rn.f32 	%f50, %f48, %f49, %f47;
	add.s32 	%r123, %r101, 3;
	shr.s32 	%r124, %r123, 31;
	and.b32  	%r125, %r124, %r21;
	add.s32 	%r126, %r125, %r123;
	setp.lt.s32 	%p21, %r126, %r21;
	selp.b32 	%r127, 0, %r21, %p21;
	add.s32 	%r128, %r126, %r11;
	sub.s32 	%r129, %r128, %r127;
	mul.wide.s32 	%rd37, %r129, 4;
	add.s64 	%rd38, %rd2, %rd37;
	ld.global.f32 	%f51, [%rd38];
	ld.global.f32 	%f52, [%rd34+12];
	fma.rn.f32 	%f69, %f51, %f52, %f50;
	add.s32 	%r157, %r157, 4;
$L__BB22_9:
	setp.eq.s32 	%p22, %r7, 0;
	@%p22 bra 	$L__BB22_14;
	setp.eq.s32 	%p23, %r7, 1;
	@%p23 bra 	$L__BB22_12;
	add.s32 	%r130, %r4, %r157;
	shr.s32 	%r131, %r130, 31;
	and.b32  	%r132, %r131, %r21;
	add.s32 	%r133, %r132, %r130;
	setp.lt.s32 	%p24, %r133, %r21;
	selp.b32 	%r134, 0, %r21, %p24;
	add.s32 	%r135, %r133, %r11;
	sub.s32 	%r136, %r135, %r134;
	mul.wide.s32 	%rd39, %r136, 4;
	add.s64 	%rd40, %rd2, %rd39;
	ld.global.f32 	%f54, [%rd40];
	add.s32 	%r137, %r157, %r12;
	mul.wide.u32 	%rd41, %r137, 4;
	add.s64 	%rd42, %rd1, %rd41;
	ld.global.f32 	%f55, [%rd42];
	fma.rn.f32 	%f56, %f54, %f55, %f69;
	add.s32 	%r138, %r130, 1;
	shr.s32 	%r139, %r138, 31;
	and.b32  	%r140, %r139, %r21;
	add.s32 	%r141, %r140, %r138;
	setp.lt.s32 	%p25, %r141, %r21;
	selp.b32 	%r142, 0, %r21, %p25;
	add.s32 	%r143, %r141, %r11;
	sub.s32 	%r144, %r143, %r142;
	mul.wide.s32 	%rd43, %r144, 4;
	add.s64 	%rd44, %rd2, %rd43;
	ld.global.f32 	%f57, [%rd44];
	cvt.u64.u32 	%rd45, %r12;
	cvt.u64.u32 	%rd46, %r157;
	add.s64 	%rd47, %rd46, %rd45;
	shl.b64 	%rd48, %rd47, 2;
	add.s64 	%rd49, %rd1, %rd48;
	ld.global.f32 	%f58, [%rd49+4];
	fma.rn.f32 	%f69, %f57, %f58, %f56;
	add.s32 	%r157, %r157, 2;
$L__BB22_12:
	setp.eq.s32 	%p26, %r9, 0;
	@%p26 bra 	$L__BB22_14;
	add.s32 	%r145, %r4, %r157;
	shr.s32 	%r146, %r145, 31;
	and.b32  	%r147, %r146, %r21;
	add.s32 	%r148, %r147, %r145;
	setp.lt.s32 	%p27, %r148, %r21;
	selp.b32 	%r149, 0, %r21, %p27;
	add.s32 	%r150, %r148, %r11;
	sub.s32 	%r151, %r150, %r149;
	mul.wide.s32 	%rd50, %r151, 4;
	add.s64 	%rd51, %rd2, %rd50;
	ld.global.f32 	%f59, [%rd51];
	add.s32 	%r152, %r157, %r12;
	mul.wide.u32 	%rd52, %r152, 4;
	add.s64 	%rd53, %rd1, %rd52;
	ld.global.f32 	%f60, [%rd53];
	fma.rn.f32 	%f69, %f59, %f60, %f69;
$L__BB22_14:
	add.s32 	%r154, %r154, 1;
	setp.ne.s32 	%p28, %r154, %r23;
	@%p28 bra 	$L__BB22_3;
$L__BB22_15:
	mad.lo.s32 	%r153, %r32, %r21, %r1;
	cvta.to.global.u64 	%rd54, %rd3;
	mul.wide.s32 	%rd55, %r153, 4;
	add.s64 	%rd56, %rd54, %rd55;
	st.global.f32 	[%rd56], %f69;
$L__BB22_16:
	ret;

}


// ===== COMPILED SASS (sm_100) =====

	.target	sm_100

	.elftype	@"ET_EXEC"


//--------------------- .note.nv.tkinfo           --------------------------
	.section	.note.nv.tkinfo,"",@"SHT_NOTE"
	.sectionflags	@"SHF_NOTE_NV_TKINFO"
	.tkinfo
        /*0018*/ 	.word	0x00000002
        /*0030*/ 	.string	""
        /*0030*/ 	.string	"ptxas"
        /*0030*/ 	.string	"Cuda compilation tools, release 13.0, V13.0.88"
        /*0030*/ 	.string	"Build cuda_13.0.r13.0/compiler.36424714_0"
        /*0030*/ 	.string	"-arch sm_100 -m 64 "



//--------------------- .note.nv.cuinfo           --------------------------
	.section	.note.nv.cuinfo,"",@"SHT_NOTE"
	.sectionflags	@"SHF_NOTE_NV_CUINFO"
        /*0018*/ 	.short	0x0002
        /*001a*/ 	.short	0x0064
        /*001c*/ 	.short	0x0082
	.zero		2


//--------------------- .nv.info                  --------------------------
	.section	.nv.info,"",@"SHT_CUDA_INFO"
	.align	4


	//----- nvinfo : EIATTR_REGCOUNT
	.align		4
        /*0000*/ 	.byte	0x04, 0x2f
        /*0002*/ 	.short	(.L_1 - .L_0)
	.align		4
.L_0:
        /*0004*/ 	.word	index@(transpose)
        /*0008*/ 	.word	0x0000000a


	//----- nvinfo : EIATTR_FRAME_SIZE
	.align		4
.L_1:
        /*000c*/ 	.byte	0x04, 0x11
        /*000e*/ 	.short	(.L_3 - .L_2)
	.align		4
.L_2:
        /*0010*/ 	.word	index@(transpose)
        /*0014*/ 	.word	0x00000000


	//----- nvinfo : EIATTR_REGCOUNT
	.align		4
.L_3:
        /*0018*/ 	.byte	0x04, 0x2f
        /*001a*/ 	.short	(.L_5 - .L_4)
	.align		4
.L_4:
        /*001c*/ 	.word	index@(flipX)
        /*0020*/ 	.word	0x0000000a


	//----- nvinfo : EIATTR_FRAME_SIZE
	.align		4
.L_5:
        /*0024*/ 	.byte	0x04, 0x11
        /*0026*/ 	.short	(.L_7 - .L_6)
	.align		4
.L_6:
        /*0028*/ 	.word	index@(flipX)
        /*002c*/ 	.word	0x00000000


	//----- nvinfo : EIATTR_REGCOUNT
	.align		4
.L_7:
        /*0030*/ 	.byte	0x04, 0x2f
        /*0032*/ 	.short	(.L_9 - .L_8)
	.align		4
.L_8:
        /*0034*/ 	.word	index@(flipY)
        /*0038*/ 	.word	0x0000000a


	//----- nvinfo : EIATTR_FRAME_SIZE
	.align		4
.L_9:
        /*003c*/ 	.byte	0x04, 0x11
        /*003e*/ 	.short	(.L_11 - .L_10)
	.align		4
.L_10:
        /*0040*/ 	.word	index@(flipY)
        /*0044*/ 	.word	0x00000000


	//----- nvinfo : EIATTR_REGCOUNT
	.align		4
.L_11:
        /*0048*/ 	.byte	0x04, 0x2f
        /*004a*/ 	.short	(.L_13 - .L_12)
	.align		4
.L_12:
        /*004c*/ 	.word	index@(sortX)
        /*0050*/ 	.word	0x0000000e


	//----- nvinfo : EIATTR_FRAME_SIZE
	.align		4
.L_13:
        /*0054*/ 	.byte	0x04, 0x11
        /*0056*/ 	.short	(.L_15 - .L_14)
	.align		4
.L_14:
        /*0058*/ 	.word	index@(sortX)
        /*005c*/ 	.word	0x00000000


	//----- nvinfo : EIATTR_REGCOUNT
	.align		4
.L_15:
        /*0060*/ 	.byte	0x04, 0x2f
        /*0062*/ 	.short	(.L_17 - .L_16)
	.align		4
.L_16:
        /*0064*/ 	.word	index@(sortY)
        /*0068*/ 	.word	0x0000000e


	//----- nvinfo : EIATTR_FRAME_SIZE
	.align		4
.L_17:
        /*006c*/ 	.byte	0x04, 0x11
        /*006e*/ 	.short	(.L_19 - .L_18)
	.align		4
.L_18:
        /*0070*/ 	.word	index@(sortY)
        /*0074*/ 	.word	0x00000000


	//----- nvinfo : EIATTR_REGCOUNT
	.align		4
.L_19:
        /*0078*/ 	.byte	0x04, 0x2f
        /*007a*/ 	.short	(.L_21 - .L_20)
	.align		4
.L_20:
        /*007c*/ 	.word	index@(swapColumns)
        /*0080*/ 	.word	0x0000000e


	//----- nvinfo : EIATTR_FRAME_SIZE
	.align		4
.L_21:
        /*0084*/ 	.byte	0x04, 0x11
        /*0086*/ 	.short	(.L_23 - .L_22)
	.align		4
.L_22:
        /*0088*/ 	.word	index@(swapColumns)
        /*008c*/ 	.word	0x00000000


	//----- nvinfo : EIATTR_REGCOUNT
	.align		4
.L_23:
        /*0090*/ 	.byte	0x04, 0x2f
        /*0092*/ 	.short	(.L_25 - .L_24)
	.align		4
.L_24:
        /*0094*/ 	.word	index@(swapRows)
        /*0098*/ 	.word	0x0000000e


	//----- nvinfo : EIATTR_FRAME_SIZE
	.align		4
.L_25:
        /*009c*/ 	.byte	0x04, 0x11
        /*009e*/ 	.short	(.L_27 - .L_26)
	.align		4
.L_26:
        /*00a0*/ 	.word	index@(swapRows)
        /*00a4*/ 	.word	0x00000000


	//----- nvinfo : EIATTR_REGCOUNT
	.align		4
.L_27:
        /*00a8*/ 	.byte	0x04, 0x2f
        /*00aa*/ 	.short	(.L_29 - .L_28)
	.align		4
.L_28:
        /*00ac*/ 	.word	index@(rotate90)
        /*00b0*/ 	.word	0x0000000a


	//----- nvinfo : EIATTR_FRAME_SIZE
	.align		4
.L_29:
        /*00b4*/ 	.byte	0x04, 0x11
        /*00b6*/ 	.short	(.L_31 - .L_30)
	.align		4
.L_30:
        /*00b8*/ 	.word	index@(rotate90)
        /*00bc*/ 	.word	0x00000000


	//----- nvinfo : EIATTR_REGCOUNT
	.align		4
.L_31:
        /*00c0*/ 	.byte	0x04, 0x2f
        /*00c2*/ 	.short	(.L_33 - .L_32)
	.align		4
.L_32:
        /*00c4*/ 	.word	index@(rotate180)
        /*00c8*/ 	.word	0x0000000a


	//----- nvinfo : EIATTR_FRAME_SIZE
	.align		4
.L_33:
        /*00cc*/ 	.byte	0x04, 0x11
        /*00ce*/ 	.short	(.L_35 - .L_34)
	.align		4
.L_34:
        /*00d0*/ 	.word	index@(rotate180)
        /*00d4*/ 	.word	0x00000000


	//----- nvinfo : EIATTR_REGCOUNT
	.align		4
.L_35:
        /*00d8*/ 	.byte	0x04, 0x2f
        /*00da*/ 	.short	(.L_37 - .L_36)
	.align		4
.L_36:
        /*00dc*/ 	.word	index@(rotate270)
        /*00e0*/ 	.word	0x0000000a


	//----- nvinfo : EIATTR_FRAME_SIZE
	.align		4
.L_37:
        /*00e4*/ 	.byte	0x04, 0x11
        /*00e6*/ 	.short	(.L_39 - .L_38)
	.align		4
.L_38:
        /*00e8*/ 	.word	index@(rotate270)
        /*00ec*/ 	.word	0x00000000


	//----- nvinfo : EIATTR_REGCOUNT
	.align		4
.L_39:
        /*00f0*/ 	.byte	0x04, 0x2f
        /*00f2*/ 	.short	(.L_41 - .L_40)
	.align		4
.L_40:
        /*00f4*/ 	.word	index@(set)
        /*00f8*/ 	.word	0x0000000a


	//----- nvinfo : EIATTR_FRAME_SIZE
	.align		4
.L_41:
        /*00fc*/ 	.byte	0x04, 0x11
        /*00fe*/ 	.short	(.L_43 - .L_42)
	.align		4
.L_42:
        /*0100*/ 	.word	index@(set)
        /*0104*/ 	.word	0x00000000


	//----- nvinfo : EIATTR_REGCOUNT
	.align		4
.L_43:
        /*0108*/ 	.byte	0x04, 0x2f
        /*010a*/ 	.short	(.L_45 - .L_44)
	.align		4
.L_44:
        /*010c*/ 	.word	index@(sum)
        /*0110*/ 	.word	0x0000000a


	//----- nvinfo : EIATTR_FRAME_SIZE
	.align		4
.L_45:
        /*0114*/ 	.byte	0x04, 0x11
        /*0116*/ 	.short	(.L_47 - .L_46)
	.align		4
.L_46:
        /*0118*/ 	.word	index@(sum)
        /*011c*/ 	.word	0x00000000


	//----- nvinfo : EIATTR_REGCOUNT
	.align		4
.L_47:
        /*0120*/ 	.byte	0x04, 0x2f
        /*0122*/ 	.short	(.L_49 - .L_48)
	.align		4
.L_48:
        /*0124*/ 	.word	index@(tensorAdd)
        /*0128*/ 	.word	0x0000000c


	//----- nvinfo : EIATTR_FRAME_SIZE
	.align		4
.L_49:
        /*012c*/ 	.byte	0x04, 0x11
        /*012e*/ 	.short	(.L_51 - .L_50)
	.align		4
.L_50:
        /*0130*/ 	.word	index@(tensorAdd)
        /*0134*/ 	.word	0x00000000


	//----- nvinfo : EIATTR_REGCOUNT
	.align		4
.L_51:
        /*0138*/ 	.byte	0x04, 0x2f
        /*013a*/ 	.short	(.L_53 - .L_52)
	.align		4
.L_52:
        /*013c*/ 	.word	index@(tensorSub)
        /*0140*/ 	.word	0x0000000c


	//----- nvinfo : EIATTR_FRAME_SIZE
	.align		4
.L_53:
        /*0144*/ 	.byte	0x04, 0x11
        /*0146*/ 	.short	(.L_55 - .L_54)
	.align		4
.L_54:
        /*0148*/ 	.word	index@(tensorSub)
        /*014c*/ 	.word	0x00000000


	//----- nvinfo : EIATTR_REGCOUNT
	.align		4
.L_55:
        /*0150*/ 	.byte	0x04, 0x2f
        /*0152*/ 	.short	(.L_57 - .L_56)
	.align		4
.L_56:
        /*0154*/ 	.word	index@(concatenateVertical)
        /*0158*/ 	.word	0x0000000a


	//----- nvinfo : EIATTR_FRAME_SIZE
	.align		4
.L_57:
        /*015c*/ 	.byte	0x04, 0x11
        /*015e*/ 	.short	(.L_59 - .L_58)
	.align		4
.L_58:
        /*0160*/ 	.word	index@(concatenateVertical)
        /*0164*/ 	.word	0x00000000


	//----- nvinfo : EIATTR_REGCOUNT
	.align		4
.L_59:
        /*0168*/ 	.byte	0x04, 0x2f
        /*016a*/ 	.short	(.L_61 - .L_60)
	.align		4
.L_60:
        /*016c*/ 	.word	index@(concatenateHorizontal)
        /*0170*/ 	.word	0x0000000a


	//----- nvinfo : EIATTR_FRAME_SIZE
	.align		4
.L_61:
        /*0174*/ 	.byte	0x04, 0x11
        /*0176*/ 	.short	(.L_63 - .L_62)
	.align		4
.L_62:
        /*0178*/ 	.word	index@(concatenateHorizontal)
        /*017c*/ 	.word	0x00000000


	//----- nvinfo : EIATTR_REGCOUNT
	.align		4
.L_63:
        /*0180*/ 	.byte	0x04, 0x2f
        /*0182*/ 	.short	(.L_65 - .L_64)
	.align		4
.L_64:
        /*0184*/ 	.word	index@(mul)
        /*0188*/ 	.word	0x0000000a


	//----- nvinfo : EIATTR_FRAME_SIZE
	.align		4
.L_65:
        /*018c*/ 	.byte	0x04, 0x11
        /*018e*/ 	.short	(.L_67 - .L_66)
	.align		4
.L_66:
        /*0190*/ 	.word	index@(mul)
        /*0194*/ 	.word	0x00000000


	//----- nvinfo : EIATTR_REGCOUNT
	.align		4
.L_67:
        /*0198*/ 	.byte	0x04, 0x2f
        /*019a*/ 	.short	(.L_69 - .L_68)
	.align		4
.L_68:
        /*019c*/ 	.word	index@(tensorMul)
        /*01a0*/ 	.word	0x0000000c


	//----- nvinfo : EIATTR_FRAME_SIZE
	.align		4
.L_69:
        /*01a4*/ 	.byte	0x04, 0x11
        /*01a6*/ 	.short	(.L_71 - .L_70)
	.align		4
.L_70:
        /*01a8*/ 	.word	index@(tensorMul)
        /*01ac*/ 	.word	0x00000000


	//----- nvinfo : EIATTR_REGCOUNT
	.align		4
.L_71:
        /*01b0*/ 	.byte	0x04, 0x2f
        /*01b2*/ 	.short	(.L_73 - .L_72)
	.align		4
.L_72:
        /*01b4*/ 	.word	index@(matrixMul)
        /*01b8*/ 	.word	0x00000020


	//----- nvinfo : EIATTR_FRAME_SIZE
	.align		4
.L_73:
        /*01bc*/ 	.byte	0x04, 0x11
        /*01be*/ 	.short	(.L_75 - .L_74)
	.align		4
.L_74:
        /*01c0*/ 	.word	index@(matrixMul)
        /*01c4*/ 	.word	0x00000000


	//----- nvinfo : EIATTR_REGCOUNT
	.align		4
.L_75:
        /*01c8*/ 	.byte	0x04, 0x2f
        /*01ca*/ 	.short	(.L_77 - .L_76)
	.align		4
.L_76:
        /*01cc*/ 	.word	index@(tensorDiv)
        /*01d0*/ 	.word	0x00000010


	//----- nvinfo : EIATTR_FRAME_SIZE
	.align		4
.L_77:
        /*01d4*/ 	.byte	0x04, 0x11
        /*01d6*/ 	.short	(.L_79 - .L_78)
	.align		4
.L_78:
        /*01d8*/ 	.word	index@($__internal_0_$__cuda_sm3x_div_rn_noftz_f32_slowpath)
        /*01dc*/ 	.word	0x00000000


	//----- nvinfo : EIATTR_FRAME_SIZE
	.align		4
.L_79:
        /*01e0*/ 	.byte	0x04, 0x11
        /*01e2*/ 	.short	(.L_81 - .L_80)
	.align		4
.L_80:
        /*01e4*/ 	.word	index@(tensorDiv)
        /*01e8*/ 	.word	0x00000000


	//----- nvinfo : EIATTR_REGCOUNT
	.align		4
.L_81:
        /*01ec*/ 	.byte	0x04, 0x2f
        /*01ee*/ 	.short	(.L_83 - .L_82)
	.align		4
.L_82:
        /*01f0*/ 	.word	index@(matrixConvEmptyBorder)
        /*01f4*/ 	.word	0x0000001c


	//----- nvinfo : EIATTR_FRAME_SIZE
	.align		4
.L_83:
        /*01f8*/ 	.byte	0x04, 0x11
        /*01fa*/ 	.short	(.L_85 - .L_84)
	.align		4
.L_84:
        /*01fc*/ 	.word	index@(matrixConvEmptyBorder)
        /*0200*/ 	.word	0x00000000


	//----- nvinfo : EIATTR_REGCOUNT
	.align		4
.L_85:
        /*0204*/ 	.byte	0x04, 0x2f
        /*0206*/ 	.short	(.L_87 - .L_86)
	.align		4
.L_86:
        /*0208*/ 	.word	index@(matrixConvExtendBorder)
        /*020c*/ 	.word	0x00000020


	//----- nvinfo : EIATTR_FRAME_SIZE
	.align		4
.L_87:
        /*0210*/ 	.byte	0x04, 0x11
        /*0212*/ 	.short	(.L_89 - .L_88)
	.align		4
.L_88:
        /*0214*/ 	.word	index@(matrixConvExtendBorder)
        /*0218*/ 	.word	0x00000000


	//----- nvinfo : EIATTR_REGCOUNT
	.align		4
.L_89:
        /*021c*/ 	.byte	0x04, 0x2f
        /*021e*/ 	.short	(.L_91 - .L_90)
	.align		4
.L_90:
        /*0220*/ 	.word	index@(matrixConvRepeatBorder)
        /*0224*/ 	.word	0x00000020


	//----- nvinfo : EIATTR_FRAME_SIZE
	.align		4
.L_91:
        /*0228*/ 	.byte	0x04, 0x11
        /*022a*/ 	.short	(.L_93 - .L_92)
	.align		4
.L_92:
        /*022c*/ 	.word	index@(matrixConvRepeatBorder)
        /*0230*/ 	.word	0x00000000


	//----- nvinfo : EIATTR_MIN_STACK_SIZE
	.align		4
.L_93:
        /*0234*/ 	.byte	0x04, 0x12
        /*0236*/ 	.short	(.L_95 - .L_94)
	.align		4
.L_94:
        /*0238*/ 	.word	index@(matrixConvRepeatBorder)
        /*023c*/ 	.word	0x00000000


	//----- nvinfo : EIATTR_MIN_STACK_SIZE
	.align		4
.L_95:
        /*0240*/ 	.byte	0x04, 0x12
        /*0242*/ 	.short	(.L_97 - .L_96)
	.align		4
.L_96:
        /*0244*/ 	.word	index@(matrixConvExtendBorder)
        /*0248*/ 	.word	0x00000000


	//----- nvinfo : EIATTR_MIN_STACK_SIZE
	.align		4
.L_97:
        /*024c*/ 	.byte	0x04, 0x12
        /*024e*/ 	.short	(.L_99 - .L_98)
	.align		4
.L_98:
        /*0250*/ 	.word	index@(matrixConvEmptyBorder)
        /*0254*/ 	.word	0x00000000


	//----- nvinfo : EIATTR_MIN_STACK_SIZE
	.align		4
.L_99:
        /*0258*/ 	.byte	0x04, 0x12
        /*025a*/ 	.short	(.L_101 - .L_100)
	.align		4
.L_100:
        /*025c*/ 	.word	index@(tensorDiv)
        /*0260*/ 	.word	0x00000000


	//----- nvinfo : EIATTR_MIN_STACK_SIZE
	.align		4
.L_101:
        /*0264*/ 	.byte	0x04, 0x12
        /*0266*/ 	.short	(.L_103 - .L_102)
	.align		4
.L_102:
        /*0268*/ 	.word	index@(matrixMul)
        /*026c*/ 	.word	0x00000000


	//----- nvinfo : EIATTR_MIN_STACK_SIZE
	.align		4
.L_103:
        /*0270*/ 	.byte	0x04, 0x12
        /*0272*/ 	.short	(.L_105 - .L_104)
	.align		4
.L_104:
        /*0274*/ 	.word	index@(tensorMul)
        /*0278*/ 	.word	0x00000000


	//----- nvinfo : EIATTR_MIN_STACK_SIZE
	.align		4
.L_105:
        /*027c*/ 	.byte	0x04, 0x12
        /*027e*/ 	.short	(.L_107 - .L_106)
	.align		4
.L_106:
        /*0280*/ 	.word	index@(mul)
        /*0284*/ 	.word	0x00000000


	//----- nvinfo : EIATTR_MIN_STACK_SIZE
	.align		4
.L_107:
        /*0288*/ 	.byte	0x04, 0x12
        /*028a*/ 	.short	(.L_109 - .L_108)
	.align		4
.L_108:
        /*028c*/ 	.word	index@(concatenateHorizontal)
        /*0290*/ 	.word	0x00000000


	//----- nvinfo : EIATTR_MIN_STACK_SIZE
	.align		4
.L_109:
        /*0294*/ 	.byte	0x04, 0x12
        /*0296*/ 	.short	(.L_111 - .L_110)
	.align		4
.L_110:
        /*0298*/ 	.word	index@(concatenateVertical)
        /*029c*/ 	.word	0x00000000


	//----- nvinfo : EIATTR_MIN_STACK_SIZE
	.align		4
.L_111:
        /*02a0*/ 	.byte	0x04, 0x12
        /*02a2*/ 	.short	(.L_113 - .L_112)
	.align		4
.L_112:
        /*02a4*/ 	.word	index@(tensorSub)
        /*02a8*/ 	.word	0x00000000


	//----- nvinfo : EIATTR_MIN_STACK_SIZE
	.align		4
.L_113:
        /*02ac*/ 	.byte	0x04, 0x12
        /*02ae*/ 	.short	(.L_115 - .L_114)
	.align		4
.L_114:
        /*02b0*/ 	.word	index@(tensorAdd)
        /*02b4*/ 	.word	0x00000000


	//----- nvinfo : EIATTR_MIN_STACK_SIZE
	.align		4
.L_115:
        /*02b8*/ 	.byte	0x04, 0x12
        /*02ba*/ 	.short	(.L_117 - .L_116)
	.align		4
.L_116:
        /*02bc*/ 	.word	index@(sum)
        /*02c0*/ 	.word	0x00000000


	//----- nvinfo : EIATTR_MIN_STACK_SIZE
	.align		4
.L_117:
        /*02c4*/ 	.byte	0x04, 0x12
        /*02c6*/ 	.short	(.L_119 - .L_118)
	.align		4
.L_118:
        /*02c8*/ 	.word	index@(set)
        /*02cc*/ 	.word	0x00000000


	//----- nvinfo : EIATTR_MIN_STACK_SIZE
	.align		4
.L_119:
        /*02d0*/ 	.byte	0x04, 0x12
        /*02d2*/ 	.short	(.L_121 - .L_120)
	.align		4
.L_120:
        /*02d4*/ 	.word	index@(rotate270)
        /*02d8*/ 	.word	0x00000000


	//----- nvinfo : EIATTR_MIN_STACK_SIZE
	.align		4
.L_121:
        /*02dc*/ 	.byte	0x04, 0x12
        /*02de*/ 	.short	(.L_123 - .L_122)
	.align		4
.L_122:
        /*02e0*/ 	.word	index@(rotate180)
        /*02e4*/ 	.word	0x00000000


	//----- nvinfo : EIATTR_MIN_STACK_SIZE
	.align		4
.L_123:
        /*02e8*/ 	.byte	0x04, 0x12
        /*02ea*/ 	.short	(.L_125 - .L_124)
	.align		4
.L_124:
        /*02ec*/ 	.word	index@(rotate90)
        /*02f0*/ 	.word	0x00000000


	//----- nvinfo : EIATTR_MIN_STACK_SIZE
	.align		4
.L_125:
        /*02f4*/ 	.byte	0x04, 0x12
        /*02f6*/ 	.short	(.L_127 - .L_126)
	.align		4
.L_126:
        /*02f8*/ 	.word	index@(swapRows)
        /*02fc*/ 	.word	0x00000000


	//----- nvinfo : EIATTR_MIN_STACK_SIZE
	.align		4
.L_127:
        /*0300*/ 	.byte	0x04, 0x12
        /*0302*/ 	.short	(.L_129 - .L_128)
	.align		4
.L_128:
        /*0304*/ 	.word	index@(swapColumns)
        /*0308*/ 	.word	0x00000000


	//----- nvinfo : EIATTR_MIN_STACK_SIZE
	.align		4
.L_129:
        /*030c*/ 	.byte	0x04, 0x12
        /*030e*/ 	.short	(.L_131 - .L_130)
	.align		4
.L_130:
        /*0310*/ 	.word	index@(sortY)
        /*0314*/ 	.word	0x00000000


	//----- nvinfo : EIATTR_MIN_STACK_SIZE
	.align		4
.L_131:
        /*0318*/ 	.byte	0x04, 0x12
        /*031a*/ 	.short	(.L_133 - .L_132)
	.align		4
.L_132:
        /*031c*/ 	.word	index@(sortX)
        /*0320*/ 	.word	0x00000000


	//----- nvinfo : EIATTR_MIN_STACK_SIZE
	.align		4
.L_133:
        /*0324*/ 	.byte	0x04, 0x12
        /*0326*/ 	.short	(.L_135 - .L_134)
	.align		4
.L_134:
        /*0328*/ 	.word	index@(flipY)
        /*032c*/ 	.word	0x00000000


	//----- nvinfo : EIATTR_MIN_STACK_SIZE
	.align		4
.L_135:
        /*0330*/ 	.byte	0x04, 0x12
        /*0332*/ 	.short	(.L_137 - .L_136)
	.align		4
.L_136:
        /*0334*/ 	.word	index@(flipX)
        /*0338*/ 	.word	0x00000000


	//----- nvinfo : EIATTR_MIN_STACK_SIZE
	.align		4
.L_137:
        /*033c*/ 	.byte	0x04, 0x12
        /*033e*/ 	.short	(.L_139 - .L_138)
	.align		4
.L_138:
        /*0340*/ 	.word	index@(transpose)
        /*0344*/ 	.word	0x00000000
.L_139:


//--------------------- .nv.compat                --------------------------
	.section	.nv.compat,"",@"SHT_CUDA_COMPAT_INFO"
	.align	4
        /*0000*/ 	.byte	0x02, 0x09, 0x00, 0x00, 0x02, 0x02, 0x01, 0x00, 0x02, 0x05, 0x05, 0x00, 0x03, 0x07, 0x01, 0x01
        /*0010*/ 	.byte	0x02, 0x03, 0x00, 0x00, 0x02, 0x06, 0x01, 0x00, 0x04, 0x0b, 0x08, 0x00, 0x01, 0x00, 0x00, 0x00
        /*0020*/ 	.byte	0x00, 0x00, 0x00, 0x00


//--------------------- .nv.info.matrixConvRepeatBorder --------------------------
	.section	.nv.info.matrixConvRepeatBorder,"",@"SHT_CUDA_INFO"
	.sectionflags	@""
	.align	4


	//----- nvinfo : EIATTR_CUDA_API_VERSION
	.align		4
        /*0000*/ 	.byte	0x04, 0x37
        /*0002*/ 	.short	(.L_141 - .L_140)
.L_140:
        /*0004*/ 	.word	0x00000082


	//----- nvinfo : EIATTR_KPARAM_INFO
	.align		4
.L_141:
        /*0008*/ 	.byte	0x04, 0x17
        /*000a*/ 	.short	(.L_143 - .L_142)
.L_142:
        /*000c*/ 	.word	0x00000000
        /*0010*/ 	.short	0x0006
        /*0012*/ 	.short	0x0020
        /*0014*/ 	.byte	0x00, 0xf5, 0x21, 0x00


	//----- nvinfo : EIATTR_KPARAM_INFO
	.align		4
.L_143:
        /*0018*/ 	.byte	0x04, 0x17
        /*001a*/ 	.short	(.L_145 - .L_144)
.L_144:
        /*001c*/ 	.word	0x00000000
        /*0020*/ 	.short	0x0005
        /*0022*/ 	.short	0x0018
        /*0024*/ 	.byte	0x00, 0xf5, 0x21, 0x00


	//----- nvinfo : EIATTR_KPARAM_INFO
	.align		4
.L_145:
        /*0028*/ 	.byte	0x04, 0x17
        /*002a*/ 	.short	(.L_147 - .L_146)
.L_146:
        /*002c*/ 	.word	0x00000000
        /*0030*/ 	.short	0x0004
        /*0032*/ 	.short	0x0010
        /*0034*/ 	.byte	0x00, 0xf5, 0x21, 0x00


	//----- nvinfo : EIATTR_KPARAM_INFO
	.align		4
.L_147:
        /*0038*/ 	.byte	0x04, 0x17
        /*003a*/ 	.short	(.L_149 - .L_148)
.L_148:
        /*003c*/ 	.word	0x00000000
        /*0040*/ 	.short	0x0003
        /*0042*/ 	.short	0x000c
        /*0044*/ 	.byte	0x00, 0xf0, 0x11, 0x00


	//----- nvinfo : EIATTR_KPARAM_INFO
	.align		4
.L_149:
        /*0048*/ 	.byte	0x04, 0x17
        /*004a*/ 	.short	(.L_151 - .L_150)
.L_150:
        /*004c*/ 	.word	0x00000000
        /*0050*/ 	.short	0x0002
        /*0052*/ 	.short	0x0008
        /*0054*/ 	.byte	0x00, 0xf0, 0x11, 0x00


	//----- nvinfo : EIATTR_KPARAM_INFO
	.align		4
.L_151:
        /*0058*/ 	.byte	0x04, 0x17
        /*005a*/ 	.short	(.L_153 - .L_152)
.L_152:
        /*005c*/ 	.word	0x00000000
        /*0060*/ 	.short	0x0001
        /*0062*/ 	.short	0x0004
        /*0064*/ 	.byte	0x00, 0xf0, 0x11, 0x00


	//----- nvinfo : EIATTR_KPARAM_INFO
	.align		4
.L_153:
        /*0068*/ 	.byte	0x04, 0x17
        /*006a*/ 	.short	(.L_155 - .L_154)
.L_154:
        /*006c*/ 	.word	0x00000000
        /*0070*/ 	.short	0x0000
        /*0072*/ 	.short	0x0000
        /*0074*/ 	.byte	0x00, 0xf0, 0x11, 0x00


	//----- nvinfo : EIATTR_SPARSE_MMA_MASK
	.align		4
.L_155:
        /*0078*/ 	.byte	0x03, 0x50
        /*007a*/ 	.short	0x0000


	//----- nvinfo : EIATTR_MAXREG_COUNT
	.align		4
        /*007c*/ 	.byte	0x03, 0x1b
        /*007e*/ 	.short	0x00ff


	//----- nvinfo : EIATTR_MERCURY_ISA_VERSION
	.align		4
        /*0080*/ 	.byte	0x03, 0x5f
        /*0082*/ 	.short	0x0101


	//----- nvinfo : EIATTR_VRC_CTA_INIT_COUNT
	.align		4
        /*0084*/ 	.byte	0x02, 0x4a
	.zero		1
	.zero		1


	//----- nvinfo : EIATTR_EXIT_INSTR_OFFSETS
	.align		4
        /*0088*/ 	.byte	0x04, 0x1c
        /*008a*/ 	.short	(.L_157 - .L_156)


	//   ....[0]....
.L_156:
        /*008c*/ 	.word	0x000000c0


	//   ....[1]....
        /*0090*/ 	.word	0x00001150


	//----- nvinfo : EIATTR_CBANK_PARAM_SIZE
	.align		4
.L_157:
        /*0094*/ 	.byte	0x03, 0x19
        /*0096*/ 	.short	0x0028


	//----- nvinfo : EIATTR_PARAM_CBANK
	.align		4
        /*0098*/ 	.byte	0x04, 0x0a
        /*009a*/ 	.short	(.L_159 - .L_158)
	.align		4
.L_158:
        /*009c*/ 	.word	index@(.nv.constant0.matrixConvRepeatBorder)
        /*00a0*/ 	.short	0x0380
        /*00a2*/ 	.short	0x0028


	//----- nvinfo : EIATTR_SW_WAR
	.align		4
.L_159:
        /*00a4*/ 	.byte	0x04, 0x36
        /*00a6*/ 	.short	(.L_161 - .L_160)
.L_160:
        /*00a8*/ 	.word	0x00000008
.L_161:


//--------------------- .nv.info.matrixConvExtendBorder --------------------------
	.section	.nv.info.matrixConvExtendBorder,"",@"SHT_CUDA_INFO"
	.sectionflags	@""
	.align	4


	//----- nvinfo : EIATTR_CUDA_API_VERSION
	.align		4
        /*0000*/ 	.byte	0x04, 0x37
        /*0002*/ 	.short	(.L_163 - .L_162)
.L_162:
        /*0004*/ 	.word	0x00000082


	//----- nvinfo : EIATTR_KPARAM_INFO
	.align		4
.L_163:
        /*0008*/ 	.byte	0x04, 0x17
        /*000a*/ 	.short	(.L_165 - .L_164)
.L_164:
        /*000c*/ 	.word	0x00000000
        /*0010*/ 	.short	0x0006
        /*0012*/ 	.short	0x0020
        /*0014*/ 	.byte	0x00, 0xf5, 0x21, 0x00


	//----- nvinfo : EIATTR_KPARAM_INFO
	.align		4
.L_165:
        /*0018*/ 	.byte	0x04, 0x17
        /*001a*/ 	.short	(.L_167 - .L_166)
.L_166:
        /*001c*/ 	.word	0x00000000
        /*0020*/ 	.short	0x0005
        /*0022*/ 	.short	0x0018
        /*0024*/ 	.byte	0x00, 0xf5, 0x21, 0x00


	//----- nvinfo : EIATTR_KPARAM_INFO
	.align		4
.L_167:
        /*0028*/ 	.byte	0x04, 0x17
        /*002a*/ 	.short	(.L_169 - .L_168)
.L_168:
        /*002c*/ 	.word	0x00000000
        /*0030*/ 	.short	0x0004
        /*0032*/ 	.short	0x0010
        /*0034*/ 	.byte	0x00, 0xf5, 0x21, 0x00


	//----- nvinfo : EIATTR_KPARAM_INFO
	.align		4
.L_169:
        /*0038*/ 	.byte	0x04, 0x17
        /*003a*/ 	.short	(.L_171 - .L_170)
.L_170:
        /*003c*/ 	.word	0x00000000
        /*0040*/ 	.short	0x0003
        /*0042*/ 	.short	0x000c
        /*0044*/ 	.byte	0x00, 0xf0, 0x11, 0x00


	//----- nvinfo : EIATTR_KPARAM_INFO
	.align		4
.L_171:
        /*0048*/ 	.byte	0x04, 0x17
        /*004a*/ 	.short	(.L_173 - .L_172)
.L_172:
        /*004c*/ 	.word	0x00000000
        /*0050*/ 	.short	0x0002
        /*0052*/ 	.short	0x0008
        /*0054*/ 	.byte	0x00, 0xf0, 0x11, 0x00


	//----- nvinfo : EIATTR_KPARAM_INFO
	.align		4
.L_173:
        /*0058*/ 	.byte	0x04, 0x17
        /*005a*/ 	.short	(.L_175 - .L_174)
.L_174:
        /*005c*/ 	.word	0x00000000
        /*0060*/ 	.short	0x0001
        /*0062*/ 	.short	0x0004
        /*0064*/ 	.byte	0x00, 0xf0, 0x11, 0x00


	//----- nvinfo : EIATTR_KPARAM_INFO
	.align		4
.L_175:
        /*0068*/ 	.byte	0x04, 0x17
        /*006a*/ 	.short	(.L_177 - .L_176)
.L_176:
        /*006c*/ 	.word	0x00000000
        /*0070*/ 	.short	0x0000
        /*0072*/ 	.short	0x0000
        /*0074*/ 	.byte	0x00, 0xf0, 0x11, 0x00


	//----- nvinfo : EIATTR_SPARSE_MMA_MASK
	.align		4
.L_177:
        /*0078*/ 	.byte	0x03, 0x50
        /*007a*/ 	.short	0x0000


	//----- nvinfo : EIATTR_MAXREG_COUNT
	.align		4
        /*007c*/ 	.byte	0x03, 0x1b
        /*007e*/ 	.short	0x00ff


	//----- nvinfo : EIATTR_MERCURY_ISA_VERSION
	.align		4
        /*0080*/ 	.byte	0x03, 0x5f
        /*0082*/ 	.short	0x0101


	//----- nvinfo : EIATTR_VRC_CTA_INIT_COUNT
	.align		4
        /*0084*/ 	.byte	0x02, 0x4a
	.zero		1
	.zero		1


	//----- nvinfo : EIATTR_EXIT_INSTR_OFFSETS
	.align		4
        /*0088*/ 	.byte	0x04, 0x1c
        /*008a*/ 	.short	(.L_179 - .L_178)


	//   ....[0]....
.L_178:
        /*008c*/ 	.word	0x000000c0


	//   ....[1]....
        /*0090*/ 	.word	0x00000b90


	//----- nvinfo : EIATTR_CBANK_PARAM_SIZE
	.align		4
.L_179:
        /*0094*/ 	.byte	0x03, 0x19
        /*0096*/ 	.short	0x0028


	//----- nvinfo : EIATTR_PARAM_CBANK
	.align		4
        /*0098*/ 	.byte	0x04, 0x0a
        /*009a*/ 	.short	(.L_181 - .L_180)
	.align		4
.L_180:
        /*009c*/ 	.word	index@(.nv.constant0.matrixConvExtendBorder)
        /*00a0*/ 	.short	0x0380
        /*00a2*/ 	.short	0x0028


	//----- nvinfo : EIATTR_SW_WAR
	.align		4
.L_181:
        /*00a4*/ 	.byte	0x04, 0x36
        /*00a6*/ 	.short	(.L_183 - .L_182)
.L_182:
        /*00a8*/ 	.word	0x00000008
.L_183:


//--------------------- .nv.info.matrixConvEmptyBorder --------------------------
	.section	.nv.info.matrixConvEmptyBorder,"",@"SHT_CUDA_INFO"
	.sectionflags	@""
	.align	4


	//----- nvinfo : EIATTR_CUDA_API_VERSION
	.align		4
        /*0000*/ 	.byte	0x04, 0x37
        /*0002*/ 	.short	(.L_185 - .L_184)
.L_184:
        /*0004*/ 	.word	0x00000082


	//----- nvinfo : EIATTR_KPARAM_INFO
	.align		4
.L_185:
        /*0008*/ 	.byte	0x04, 0x17
        /*000a*/ 	.short	(.L_187 - .L_186)
.L_186:
        /*000c*/ 	.word	0x00000000
        /*0010*/ 	.short	0x0006
        /*0012*/ 	.short	0x0020
        /*0014*/ 	.byte	0x00, 0xf5, 0x21, 0x00


	//----- nvinfo : EIATTR_KPARAM_INFO
	.align		4
.L_187:
        /*0018*/ 	.byte	0x04, 0x17
        /*001a*/ 	.short	(.L_189 - .L_188)
.L_188:
        /*001c*/ 	.word	0x00000000
        /*0020*/ 	.short	0x0005
        /*0022*/ 	.short	0x0018
        /*0024*/ 	.byte	0x00, 0xf5, 0x21, 0x00


	//----- nvinfo : EIATTR_KPARAM_INFO
	.align		4
.L_189:
        /*0028*/ 	.byte	0x04, 0x17
        /*002a*/ 	.short	(.L_191 - .L_190)
.L_190:
        /*002c*/ 	.word	0x00000000
        /*0030*/ 	.short	0x0004
        /*0032*/ 	.short	0x0010
        /*0034*/ 	.byte	0x00, 0xf5, 0x21, 0x00


	//----- nvinfo : EIATTR_KPARAM_INFO
	.align		4
.L_191:
        /*0038*/ 	.byte	0x04, 0x17
        /*003a*/ 	.short	(.L_193 - .L_192)
.L_192:
        /*003c*/ 	.word	0x00000000
        /*0040*/ 	.short	0x0003
        /*0042*/ 	.short	0x000c
        /*0044*/ 	.byte	0x00, 0xf0, 0x11, 0x00


	//----- nvinfo : EIATTR_KPARAM_INFO
	.align		4
.L_193:
        /*0048*/ 	.byte	0x04, 0x17
        /*004a*/ 	.short	(.L_195 - .L_194)
.L_194:
        /*004c*/ 	.word	0x00000000
        /*0050*/ 	.short	0x0002
        /*0052*/ 	.short	0x0008
        /*0054*/ 	.byte	0x00, 0xf0, 0x11, 0x00


	//----- nvinfo : EIATTR_KPARAM_INFO
	.align		4
.L_195:
        /*0058*/ 	.byte	0x04, 0x17
        /*005a*/ 	.short	(.L_197 - .L_196)
.L_196:
        /*005c*/ 	.word	0x00000000
        /*0060*/ 	.short	0x0001
        /*0062*/ 	.short	0x0004
        /*0064*/ 	.byte	0x00, 0xf0, 0x11, 0x00


	//----- nvinfo : EIATTR_KPARAM_INFO
	.align		4
.L_197:
        /*0068*/ 	.byte	0x04, 0x17
        /*006a*/ 	.short	(.L_199 - .L_198)
.L_198:
        /*006c*/ 	.word	0x00000000
        /*0070*/ 	.short	0x0000
        /*0072*/ 	.short	0x0000
        /*0074*/ 	.byte	0x00, 0xf0, 0x11, 0x00


	//----- nvinfo : EIATTR_SPARSE_MMA_MASK
	.align		4
.L_199:
        /*0078*/ 	.byte	0x03, 0x50
        /*007a*/ 	.short	0x0000


	//----- nvinfo : EIATTR_MAXREG_COUNT
	.align		4
        /*007c*/ 	.byte	0x03, 0x1b
        /*007e*/ 	.short	0x00ff


	//----- nvinfo : EIATTR_MERCURY_ISA_VERSION
	.align		4
        /*0080*/ 	.byte	0x03, 0x5f
        /*0082*/ 	.short	0x0101


	//----- nvinfo : EIATTR_VRC_CTA_INIT_COUNT
	.align		4
        /*0084*/ 	.byte	0x02, 0x4a
	.zero		1
	.zero		1


	//----- nvinfo : EIATTR_EXIT_INSTR_OFFSETS
	.align		4
        /*0088*/ 	.byte	0x04, 0x1c
        /*008a*/ 	.short	(.L_201 - .L_200)


	//   ....[0]....
.L_200:
        /*008c*/ 	.word	0x000000c0


	//   ....[1]....
        /*0090*/ 	.word	0x00000ca0


	//----- nvinfo : EIATTR_CRS_STACK_SIZE
	.align		4
.L_201:
        /*0094*/ 	.byte	0x04, 0x1e
        /*0096*/ 	.short	(.L_203 - .L_202)
.L_202:
        /*0098*/ 	.word	0x00000000


	//----- nvinfo : EIATTR_CBANK_PARAM_SIZE
	.align		4
.L_203:
        /*009c*/ 	.byte	0x03, 0x19
        /*009e*/ 	.short	0x0028


	//----- nvinfo : EIATTR_PARAM_CBANK
	.align		4
        /*00a0*/ 	.byte	0x04, 0x0a
        /*00a2*/ 	.short	(.L_205 - .L_204)
	.align		4
.L_204:
        /*00a4*/ 	.word	index@(.nv.constant0.matrixConvEmptyBorder)
        /*00a8*/ 	.short	0x0380
        /*00aa*/ 	.short	0x0028


	//----- nvinfo : EIATTR_SW_WAR
	.align		4
.L_205:
        /*00ac*/ 	.byte	0x04, 0x36
        /*00ae*/ 	.short	(.L_207 - .L_206)
.L_206:
        /*00b0*/ 	.word	0x00000008
.L_207:


//--------------------- .nv.info.tensorDiv        --------------------------
	.section	.nv.info.tensorDiv,"",@"SHT_CUDA_INFO"
	.sectionflags	@""
	.align	4


	//----- nvinfo : EIATTR_CUDA_API_VERSION
	.align		4
        /*0000*/ 	.byte	0x04, 0x37
        /*0002*/ 	.short	(.L_209 - .L_208)
.L_208:
        /*0004*/ 	.word	0x00000082


	//----- nvinfo : EIATTR_KPARAM_INFO
	.align		4
.L_209:
        /*0008*/ 	.byte	0x04, 0x17
        /*000a*/ 	.short	(.L_211 - .L_210)
.L_210:
        /*000c*/ 	.word	0x00000000
        /*0010*/ 	.short	0x0004
        /*0012*/ 	.short	0x0018
        /*0014*/ 	.byte	0x00, 0xf5, 0x21, 0x00


	//----- nvinfo : EIATTR_KPARAM_INFO
	.align		4
.L_211:
        /*0018*/ 	.byte	0x04, 0x17
        /*001a*/ 	.short	(.L_213 - .L_212)
.L_212:
        /*001c*/ 	.word	0x00000000
        /*0020*/ 	.short	0x0003
        /*0022*/ 	.short	0x0010
        /*0024*/ 	.byte	0x00, 0xf5, 0x21, 0x00


	//----- nvinfo : EIATTR_KPARAM_INFO
	.align		4
.L_213:
        /*0028*/ 	.byte	0x04, 0x17
        /*002a*/ 	.short	(.L_215 - .L_214)
.L_214:
        /*002c*/ 	.word	0x00000000
        /*0030*/ 	.short	0x0002
        /*0032*/ 	.short	0x0008
        /*0034*/ 	.byte	0x00, 0xf5, 0x21, 0x00


	//----- nvinfo : EIATTR_KPARAM_INFO
	.align		4
.L_215:
        /*0038*/ 	.byte	0x04, 0x17
        /*003a*/ 	.short	(.L_217 - .L_216)
.L_216:
        /*003c*/ 	.word	0x00000000
        /*0040*/ 	.short	0x0001
        /*0042*/ 	.short	0x0004
        /*0044*/ 	.byte	0x00, 0xf0, 0x11, 0x00


	//----- nvinfo : EIATTR_KPARAM_INFO
	.align		4
.L_217:
        /*0048*/ 	.byte	0x04, 0x17
        /*004a*/ 	.short	(.L_219 - .L_218)
.L_218:
        /*004c*/ 	.word	0x00000000
        /*0050*/ 	.short	0x0000
        /*0052*/ 	.short	0x0000
        /*0054*/ 	.byte	0x00, 0xf0, 0x11, 0x00


	//----- nvinfo : EIATTR_SPARSE_MMA_MASK
	.align		4
.L_219:
        /*0058*/ 	.byte	0x03, 0x50
        /*005a*/ 	.short	0x0000


	//----- nvinfo : EIATTR_MAXREG_COUNT
	.align		4
        /*005c*/ 	.byte	0x03, 0x1b
        /*005e*/ 	.short	0x00ff


	//----- nvinfo : EIATTR_MERCURY_ISA_VERSION
	.align		4
        /*0060*/ 	.byte	0x03, 0x5f
        /*0062*/ 	.short	0x0101


	//----- nvinfo : EIATTR_VRC_CTA_INIT_COUNT
	.align		4
        /*0064*/ 	.byte	0x02, 0x4a
	.zero		1
	.zero		1


	//----- nvinfo : EIATTR_EXIT_INSTR_OFFSETS
	.align		4
        /*0068*/ 	.byte	0x04, 0x1c
        /*006a*/ 	.short	(.L_221 - .L_220)


	//   ....[0]....
.L_220:
        /*006c*/ 	.word	0x000000c0


	//   ....[1]....
        /*0070*/ 	.word	0x00000250


	//----- nvinfo : EIATTR_CRS_STACK_SIZE
	.align		4
.L_221:
        /*0074*/ 	.byte	0x04, 0x1e
        /*0076*/ 	.short	(.L_223 - .L_222)
.L_222:
        /*0078*/ 	.word	0x00000000


	//----- nvinfo : EIATTR_CBANK_PARAM_SIZE
	.align		4
.L_223:
        /*007c*/ 	.byte	0x03, 0x19
        /*007e*/ 	.short	0x0020


	//----- nvinfo : EIATTR_PARAM_CBANK
	.align		4
        /*0080*/ 	.byte	0x04, 0x0a
        /*0082*/ 	.short	(.L_225 - .L_224)
	.align		4
.L_224:
        /*0084*/ 	.word	index@(.nv.constant0.tensorDiv)
        /*0088*/ 	.short	0x0380
        /*008a*/ 	.short	0x0020


	//----- nvinfo : EIATTR_SW_WAR
	.align		4
.L_225:
        /*008c*/ 	.byte	0x04, 0x36
        /*008e*/ 	.short	(.L_227 - .L_226)
.L_226:
        /*0090*/ 	.word	0x00000008
.L_227:


//--------------------- .nv.info.matrixMul        --------------------------
	.section	.nv.info.matrixMul,"",@"SHT_CUDA_INFO"
	.sectionflags	@""
	.align	4


	//----- nvinfo : EIATTR_CUDA_API_VERSION
	.align		4
        /*0000*/ 	.byte	0x04, 0x37
        /*0002*/ 	.short	(.L_229 - .L_228)
.L_228:
        /*0004*/ 	.word	0x00000082


	//----- nvinfo : EIATTR_KPARAM_INFO
	.align		4
.L_229:
        /*0008*/ 	.byte	0x04, 0x17
        /*000a*/ 	.short	(.L_231 - .L_230)
.L_230:
        /*000c*/ 	.word	0x00000000
        /*0010*/ 	.short	0x0005
        /*0012*/ 	.short	0x0020
        /*0014*/ 	.byte	0x00, 0xf5, 0x21, 0x00


	//----- nvinfo : EIATTR_KPARAM_INFO
	.align		4
.L_231:
        /*0018*/ 	.byte	0x04, 0x17
        /*001a*/ 	.short	(.L_233 - .L_232)
.L_232:
        /*001c*/ 	.word	0x00000000
        /*0020*/ 	.short	0x0004
        /*0022*/ 	.short	0x0018
        /*0024*/ 	.byte	0x00, 0xf5, 0x21, 0x00


	//----- nvinfo : EIATTR_KPARAM_INFO
	.align		4
.L_233:
        /*0028*/ 	.byte	0x04, 0x17
        /*002a*/ 	.short	(.L_235 - .L_234)
.L_234:
        /*002c*/ 	.word	0x00000000
        /*0030*/ 	.short	0x0003
        /*0032*/ 	.short	0x0010
        /*0034*/ 	.byte	0x00, 0xf5, 0x21, 0x00


	//----- nvinfo : EIATTR_KPARAM_INFO
	.align		4
.L_235:
        /*0038*/ 	.byte	0x04, 0x17
        /*003a*/ 	.short	(.L_237 - .L_236)
.L_236:
        /*003c*/ 	.word	0x00000000
        /*0040*/ 	.short	0x0002
        /*0042*/ 	.short	0x0008
        /*0044*/ 	.byte	0x00, 0xf0, 0x11, 0x00


	//----- nvinfo : EIATTR_KPARAM_INFO
	.align		4
.L_237:
        /*0048*/ 	.byte	0x04, 0x17
        /*004a*/ 	.short	(.L_239 - .L_238)
.L_238:
        /*004c*/ 	.word	0x00000000
        /*0050*/ 	.short	0x0001
        /*0052*/ 	.short	0x0004
        /*0054*/ 	.byte	0x00, 0xf0, 0x11, 0x00


	//----- nvinfo : EIATTR_KPARAM_INFO
	.align		4
.L_239:
        /*0058*/ 	.byte	0x04, 0x17
        /*005a*/ 	.short	(.L_241 - .L_240)
.L_240:
        /*005c*/ 	.word	0x00000000
        /*0060*/ 	.short	0x0000
        /*0062*/ 	.short	0x0000
        /*0064*/ 	.byte	0x00, 0xf0, 0x11, 0x00


	//----- nvinfo : EIATTR_SPARSE_MMA_MASK
	.align		4
.L_241:
        /*0068*/ 	.byte	0x03, 0x50
        /*006a*/ 	.short	0x0000


	//----- nvinfo : EIATTR_MAXREG_COUNT
	.align		4
        /*006c*/ 	.byte	0x03, 0x1b
        /*006e*/ 	.short	0x00ff


	//----- nvinfo : EIATTR_MERCURY_ISA_VERSION
	.align		4
        /*0070*/ 	.byte	0x03, 0x5f
        /*0072*/ 	.short	0x0101


	//----- nvinfo : EIATTR_VRC_CTA_INIT_COUNT
	.align		4
        /*0074*/ 	.byte	0x02, 0x4a
	.zero		1
	.zero		1


	//----- nvinfo : EIATTR_EXIT_INSTR_OFFSETS
	.align		4
        /*0078*/ 	.byte	0x04, 0x1c
        /*007a*/ 	.short	(.L_243 - .L_242)


	//   ....[0]....
.L_242:
        /*007c*/ 	.word	0x000000d0


	//   ....[1]....
        /*0080*/ 	.word	0x000008f0


	//----- nvinfo : EIATTR_CBANK_PARAM_SIZE
	.align		4
.L_243:
        /*0084*/ 	.byte	0x03, 0x19
        /*0086*/ 	.short	0x0028


	//----- nvinfo : EIATTR_PARAM_CBANK
	.align		4
        /*0088*/ 	.byte	0x04, 0x0a
        /*008a*/ 	.short	(.L_245 - .L_244)
	.align		4
.L_244:
        /*008c*/ 	.word	index@(.nv.constant0.matrixMul)
        /*0090*/ 	.short	0x0380
        /*0092*/ 	.short	0x0028


	//----- nvinfo : EIATTR_SW_WAR
	.align		4
.L_245:
        /*0094*/ 	.byte	0x04, 0x36
        /*0096*/ 	.short	(.L_247 - .L_246)
.L_246:
        /*0098*/ 	.word	0x00000008
.L_247:


//--------------------- .nv.info.tensorMul        --------------------------
	.section	.nv.info.tensorMul,"",@"SHT_CUDA_INFO"
	.sectionflags	@""
	.align	4


	//----- nvinfo : EIATTR_CUDA_API_VERSION
	.align		4
        /*0000*/ 	.byte	0x04, 0x37
        /*0002*/ 	.short	(.L_249 - .L_248)
.L_248:
        /*0004*/ 	.word	0x00000082


	//----- nvinfo : EIATTR_KPARAM_INFO
	.align		4
.L_249:
        /*0008*/ 	.byte	0x04, 0x17
        /*000a*/ 	.short	(.L_251 - .L_250)
.L_250:
        /*000c*/ 	.word	0x00000000
        /*0010*/ 	.short	0x0004
        /*0012*/ 	.short	0x0018
        /*0014*/ 	.byte	0x00, 0xf5, 0x21, 0x00


	//----- nvinfo : EIATTR_KPARAM_INFO
	.align		4
.L_251:
        /*0018*/ 	.byte	0x04, 0x17
        /*001a*/ 	.short	(.L_253 - .L_252)
.L_252:
        /*001c*/ 	.word	0x00000000
        /*0020*/ 	.short	0x0003
        /*0022*/ 	.short	0x0010
        /*0024*/ 	.byte	0x00, 0xf5, 0x21, 0x00


	//----- nvinfo : EIATTR_KPARAM_INFO
	.align		4
.L_253:
        /*0028*/ 	.byte	0x04, 0x17
        /*002a*/ 	.short	(.L_255 - .L_254)
.L_254:
        /*002c*/ 	.word	0x00000000
        /*0030*/ 	.short	0x0002
        /*0032*/ 	.short	0x0008
        /*0034*/ 	.byte	0x00, 0xf5, 0x21, 0x00


	//----- nvinfo : EIATTR_KPARAM_INFO
	.align		4
.L_255:
        /*0038*/ 	.byte	0x04, 0x17
        /*003a*/ 	.short	(.L_257 - .L_256)
.L_256:
        /*003c*/ 	.word	0x00000000
        /*0040*/ 	.short	0x0001
        /*0042*/ 	.short	0x0004
        /*0044*/ 	.byte	0x00, 0xf0, 0x11, 0x00


	//----- nvinfo : EIATTR_KPARAM_INFO
	.align		4
.L_257:
        /*0048*/ 	.byte	0x04, 0x17
        /*004a*/ 	.short	(.L_259 - .L_258)
.L_258:
        /*004c*/ 	.word	0x00000000
        /*0050*/ 	.short	0x0000
        /*0052*/ 	.short	0x0000
        /*0054*/ 	.byte	0x00, 0xf0, 0x11, 0x00


	//----- nvinfo : EIATTR_SPARSE_MMA_MASK
	.align		4
.L_259:
        /*0058*/ 	.byte	0x03, 0x50
        /*005a*/ 	.short	0x0000


	//----- nvinfo : EIATTR_MAXREG_COUNT
	.align		4
        /*005c*/ 	.byte	0x03, 0x1b
        /*005e*/ 	.short	0x00ff


	//----- nvinfo : EIATTR_MERCURY_ISA_VERSION
	.align		4
        /*0060*/ 	.byte	0x03, 0x5f
        /*0062*/ 	.short	0x0101


	//----- nvinfo : EIATTR_VRC_CTA_INIT_COUNT
	.align		4
        /*0064*/ 	.byte	0x02, 0x4a
	.zero		1
	.zero		1


	//----- nvinfo : EIATTR_EXIT_INSTR_OFFSETS
	.align		4
        /*0068*/ 	.byte	0x04, 0x1c
        /*006a*/ 	.short	(.L_261 - .L_260)


	//   ....[0]....
.L_260:
        /*006c*/ 	.word	0x000000c0


	//   ....[1]....
        /*0070*/ 	.word	0x00000190


	//----- nvinfo : EIATTR_CBANK_PARAM_SIZE
	.align		4
.L_261:
        /*0074*/ 	.byte	0x03, 0x19
        /*0076*/ 	.short	0x0020


	//----- nvinfo : EIATTR_PARAM_CBANK
	.align		4
        /*0078*/ 	.byte	0x04, 0x0a
        /*007a*/ 	.short	(.L_263 - .L_262)
	.align		4
.L_262:
        /*007c*/ 	.word	index@(.nv.constant0.tensorMul)
        /*0080*/ 	.short	0x0380
        /*0082*/ 	.short	0x0020


	//----- nvinfo : EIATTR_SW_WAR
	.align		4
.L_263:
        /*0084*/ 	.byte	0x04, 0x36
        /*0086*/ 	.short	(.L_265 - .L_264)
.L_264:
        /*0088*/ 	.word	0x00000008
.L_265:


//--------------------- .nv.info.mul              --------------------------
	.section	.nv.info.mul,"",@"SHT_CUDA_INFO"
	.sectionflags	@""
	.align	4


	//----- nvinfo : EIATTR_CUDA_API_VERSION
	.align		4
        /*0000*/ 	.byte	0x04, 0x37
        /*0002*/ 	.short	(.L_267 - .L_266)
.L_266:
        /*0004*/ 	.word	0x00000082


	//----- nvinfo : EIATTR_KPARAM_INFO
	.align		4
.L_267:
        /*0008*/ 	.byte	0x04, 0x17
        /*000a*/ 	.short	(.L_269 - .L_268)
.L_268:
        /*000c*/ 	.word	0x00000000
        /*0010*/ 	.short	0x0004
        /*0012*/ 	.short	0x0018
        /*0014*/ 	.byte	0x00, 0xf5, 0x21, 0x00


	//----- nvinfo : EIATTR_KPARAM_INFO
	.align		4
.L_269:
        /*0018*/ 	.byte	0x04, 0x17
        /*001a*/ 	.short	(.L_271 - .L_270)
.L_270:
        /*001c*/ 	.word	0x00000000
        /*0020*/ 	.short	0x0003
        /*0022*/ 	.short	0x0010
        /*0024*/ 	.byte	0x00, 0xf5, 0x21, 0x00


	//----- nvinfo : EIATTR_KPARAM_INFO
	.align		4
.L_271:
        /*0028*/ 	.byte	0x04, 0x17
        /*002a*/ 	.short	(.L_273 - .L_272)
.L_272:
        /*002c*/ 	.word	0x00000000
        /*0030*/ 	.short	0x0002
        /*0032*/ 	.short	0x0008
        /*0034*/ 	.byte	0x00, 0xf0, 0x11, 0x00


	//----- nvinfo : EIATTR_KPARAM_INFO
	.align		4
.L_273:
        /*0038*/ 	.byte	0x04, 0x17
        /*003a*/ 	.short	(.L_275 - .L_274)
.L_274:
        /*003c*/ 	.word	0x00000000
        /*0040*/ 	.short	0x0001
        /*0042*/ 	.short	0x0004
        /*0044*/ 	.byte	0x00, 0xf0, 0x11, 0x00


	//----- nvinfo : EIATTR_KPARAM_INFO
	.align		4
.L_275:
        /*0048*/ 	.byte	0x04, 0x17
        /*004a*/ 	.short	(.L_277 - .L_276)
.L_276:
        /*004c*/ 	.word	0x00000000
        /*0050*/ 	.short	0x0000
        /*0052*/ 	.short	0x0000
        /*0054*/ 	.byte	0x00, 0xf0, 0x11, 0x00


	//----- nvinfo : EIATTR_SPARSE_MMA_MASK
	.align		4
.L_277:
        /*0058*/ 	.byte	0x03, 0x50
        /*005a*/ 	.short	0x0000


	//----- nvinfo : EIATTR_MAXREG_COUNT
	.align		4
        /*005c*/ 	.byte	0x03, 0x1b
        /*005e*/ 	.short	0x00ff


	//----- nvinfo : EIATTR_MERCURY_ISA_VERSION
	.align		4
        /*0060*/ 	.byte	0x03, 0x5f
        /*0062*/ 	.short	0x0101


	//----- nvinfo : EIATTR_VRC_CTA_INIT_COUNT
	.align		4
        /*0064*/ 	.byte	0x02, 0x4a
	.zero		1
	.zero		1


	//----- nvinfo : EIATTR_EXIT_INSTR_OFFSETS
	.align		4
        /*0068*/ 	.byte	0x04, 0x1c
        /*006a*/ 	.short	(.L_279 - .L_278)


	//   ....[0]....
.L_278:
        /*006c*/ 	.word	0x000000c0


	//   ....[1]....
        /*0070*/ 	.word	0x00000170


	//----- nvinfo : EIATTR_CBANK_PARAM_SIZE
	.align		4
.L_279:
        /*0074*/ 	.byte	0x03, 0x19
        /*0076*/ 	.short	0x0020


	//----- nvinfo : EIATTR_PARAM_CBANK
	.align		4
        /*0078*/ 	.byte	0x04, 0x0a
        /*007a*/ 	.short	(.L_281 - .L_280)
	.align		4
.L_280:
        /*007c*/ 	.word	index@(.nv.constant0.mul)
        /*0080*/ 	.short	0x0380
        /*0082*/ 	.short	0x0020


	//----- nvinfo : EIATTR_SW_WAR
	.align		4
.L_281:
        /*0084*/ 	.byte	0x04, 0x36
        /*0086*/ 	.short	(.L_283 - .L_282)
.L_282:
        /*0088*/ 	.word	0x00000008
.L_283:


//--------------------- .nv.info.concatenateHorizontal --------------------------
	.section	.nv.info.concatenateHorizontal,"",@"SHT_CUDA_INFO"
	.sectionflags	@""
	.align	4


	//----- nvinfo : EIATTR_CUDA_API_VERSION
	.align		4
        /*0000*/ 	.byte	0x04, 0x37
        /*0002*/ 	.short	(.L_285 - .L_284)
.L_284:
        /*0004*/ 	.word	0x00000082


	//----- nvinfo : EIATTR_KPARAM_INFO
	.align		4
.L_285:
        /*0008*/ 	.byte	0x04, 0x17
        /*000a*/ 	.short	(.L_287 - .L_286)
.L_286:
        /*000c*/ 	.word	0x00000000
        /*0010*/ 	.short	0x0005
        /*0012*/ 	.short	0x0020
        /*0014*/ 	.byte	0x00, 0xf5, 0x21, 0x00


	//----- nvinfo : EIATTR_KPARAM_INFO
	.align		4
.L_287:
        /*0018*/ 	.byte	0x04, 0x17
        /*001a*/ 	.short	(.L_289 - .L_288)
.L_288:
        /*001c*/ 	.word	0x00000000
        /*0020*/ 	.short	0x0004
        /*0022*/ 	.short	0x0018
        /*0024*/ 	.byte	0x00, 0xf5, 0x21, 0x00


	//----- nvinfo : EIATTR_KPARAM_INFO
	.align		4
.L_289:
        /*0028*/ 	.byte	0x04, 0x17
        /*002a*/ 	.short	(.L_291 - .L_290)
.L_290:
        /*002c*/ 	.word	0x00000000
        /*0030*/ 	.short	0x0003
        /*0032*/ 	.short	0x0010
        /*0034*/ 	.byte	0x00, 0xf5, 0x21, 0x00


	//----- nvinfo : EIATTR_KPARAM_INFO
	.align		4
.L_291:
        /*0038*/ 	.byte	0x04, 0x17
        /*003a*/ 	.short	(.L_293 - .L_292)
.L_292:
        /*003c*/ 	.word	0x00000000
        /*0040*/ 	.short	0x0002
        /*0042*/ 	.short	0x0008
        /*0044*/ 	.byte	0x00, 0xf0, 0x11, 0x00


	//----- nvinfo : EIATTR_KPARAM_INFO
	.align		4
.L_293:
        /*0048*/ 	.byte	0x04, 0x17
        /*004a*/ 	.short	(.L_295 - .L_294)
.L_294:
        /*004c*/ 	.word	0x00000000
        /*0050*/ 	.short	0x0001
        /*0052*/ 	.short	0x0004
        /*0054*/ 	.byte	0x00, 0xf0, 0x11, 0x00


	//----- nvinfo : EIATTR_KPARAM_INFO
	.align		4
.L_295:
        /*0058*/ 	.byte	0x04, 0x17
        /*005a*/ 	.short	(.L_297 - .L_296)
.L_296:
        /*005c*/ 	.word	0x00000000
        /*0060*/ 	.short	0x0000
        /*0062*/ 	.short	0x0000
        /*0064*/ 	.byte	0x00, 0xf0, 0x11, 0x00


	//----- nvinfo : EIATTR_SPARSE_MMA_MASK
	.align		4
.L_297:
        /*0068*/ 	.byte	0x03, 0x50
        /*006a*/ 	.short	0x0000


	//----- nvinfo : EIATTR_MAXREG_COUNT
	.align		4
        /*006c*/ 	.byte	0x03, 0x1b
        /*006e*/ 	.short	0x00ff


	//----- nvinfo : EIATTR_MERCURY_ISA_VERSION
	.align		4
        /*0070*/ 	.byte	0x03, 0x5f
        /*0072*/ 	.short	0x0101


	//----- nvinfo : EIATTR_VRC_CTA_INIT_COUNT
	.align		4
        /*0074*/ 	.byte	0x02, 0x4a
	.zero		1
	.zero		1


	//----- nvinfo : EIATTR_EXIT_INSTR_OFFSETS
	.align		4
        /*0078*/ 	.byte	0x04, 0x1c
        /*007a*/ 	.short	(.L_299 - .L_298)


	//   ....[0]....
.L_298:
        /*007c*/ 	.word	0x000000e0


	//   ....[1]....
        /*0080*/ 	.word	0x000001a0


	//   ....[2]....
        /*0084*/ 	.word	0x00000230


	//----- nvinfo : EIATTR_CRS_STACK_SIZE
	.align		4
.L_299:
        /*0088*/ 	.byte	0x04, 0x1e
        /*008a*/ 	.short	(.L_301 - .L_300)
.L_300:
        /*008c*/ 	.word	0x00000000


	//----- nvinfo : EIATTR_CBANK_PARAM_SIZE
	.align		4
.L_301:
        /*0090*/ 	.byte	0x03, 0x19
        /*0092*/ 	.short	0x0028


	//----- nvinfo : EIATTR_PARAM_CBANK
	.align		4
        /*0094*/ 	.byte	0x04, 0x0a
        /*0096*/ 	.short	(.L_303 - .L_302)
	.align		4
.L_302:
        /*0098*/ 	.word	index@(.nv.constant0.concatenateHorizontal)
        /*009c*/ 	.short	0x0380
        /*009e*/ 	.short	0x0028


	//----- nvinfo : EIATTR_SW_WAR
	.align		4
.L_303:
        /*00a0*/ 	.byte	0x04, 0x36
        /*00a2*/ 	.short	(.L_305 - .L_304)
.L_304:
        /*00a4*/ 	.word	0x00000008
.L_305:


//--------------------- .nv.info.concatenateVertical --------------------------
	.section	.nv.info.concatenateVertical,"",@"SHT_CUDA_INFO"
	.sectionflags	@""
	.align	4


	//----- nvinfo : EIATTR_CUDA_API_VERSION
	.align		4
        /*0000*/ 	.byte	0x04, 0x37
        /*0002*/ 	.short	(.L_307 - .L_306)
.L_306:
        /*0004*/ 	.word	0x00000082


	//----- nvinfo : EIATTR_KPARAM_INFO
	.align		4
.L_307:
        /*0008*/ 	.byte	0x04, 0x17
        /*000a*/ 	.short	(.L_309 - .L_308)
.L_308:
        /*000c*/ 	.word	0x00000000
        /*0010*/ 	.short	0x0005
        /*0012*/ 	.short	0x0020
        /*0014*/ 	.byte	0x00, 0xf5, 0x21, 0x00


	//----- nvinfo : EIATTR_KPARAM_INFO
	.align		4
.L_309:
        /*0018*/ 	.byte	0x04, 0x17
        /*001a*/ 	.short	(.L_311 - .L_310)
.L_310:
        /*001c*/ 	.word	0x00000000
        /*0020*/ 	.short	0x0004
        /*0022*/ 	.short	0x0018
        /*0024*/ 	.byte	0x00, 0xf5, 0x21, 0x00


	//----- nvinfo : EIATTR_KPARAM_INFO
	.align		4
.L_311:
        /*0028*/ 	.byte	0x04, 0x17
        /*002a*/ 	.short	(.L_313 - .L_312)
.L_312:
        /*002c*/ 	.word	0x00000000
        /*0030*/ 	.short	0x0003
        /*0032*/ 	.short	0x0010
        /*0034*/ 	.byte	0x00, 0xf5, 0x21, 0x00


	//----- nvinfo : EIATTR_KPARAM_INFO
	.align		4
.L_313:
        /*0038*/ 	.byte	0x04, 0x17
        /*003a*/ 	.short	(.L_315 - .L_314)
.L_314:
        /*003c*/ 	.word	0x00000000
        /*0040*/ 	.short	0x0002
        /*0042*/ 	.short	0x0008
        /*0044*/ 	.byte	0x00, 0xf0, 0x11, 0x00


	//----- nvinfo : EIATTR_KPARAM_INFO
	.align		4
.L_315:
        /*0048*/ 	.byte	0x04, 0x17
        /*004a*/ 	.short	(.L_317 - .L_316)
.L_316:
        /*004c*/ 	.word	0x00000000
        /*0050*/ 	.short	0x0001
        /*0052*/ 	.short	0x0004
        /*0054*/ 	.byte	0x00, 0xf0, 0x11, 0x00


	//----- nvinfo : EIATTR_KPARAM_INFO
	.align		4
.L_317:
        /*0058*/ 	.byte	0x04, 0x17
        /*005a*/ 	.short	(.L_319 - .L_318)
.L_318:
        /*005c*/ 	.word	0x00000000
        /*0060*/ 	.short	0x0000
        /*0062*/ 	.short	0x0000
        /*0064*/ 	.byte	0x00, 0xf0, 0x11, 0x00


	//----- nvinfo : EIATTR_SPARSE_MMA_MASK
	.align		4
.L_319:
        /*0068*/ 	.byte	0x03, 0x50
        /*006a*/ 	.short	0x0000


	//----- nvinfo : EIATTR_MAXREG_COUNT
	.align		4
        /*006c*/ 	.byte	0x03, 0x1b
        /*006e*/ 	.short	0x00ff


	//----- nvinfo : EIATTR_MERCURY_ISA_VERSION
	.align		4
        /*0070*/ 	.byte	0x03, 0x5f
        /*0072*/ 	.short	0x0101


	//----- nvinfo : EIATTR_VRC_CTA_INIT_COUNT
	.align		4
        /*0074*/ 	.byte	0x02, 0x4a
	.zero		1
	.zero		1


	//----- nvinfo : EIATTR_EXIT_INSTR_OFFSETS
	.align		4
        /*0078*/ 	.byte	0x04, 0x1c
        /*007a*/ 	.short	(.L_321 - .L_320)


	//   ....[0]....
.L_320:
        /*007c*/ 	.word	0x000000e0


	//   ....[1]....
        /*0080*/ 	.word	0x00000190


	//   ....[2]....
        /*0084*/ 	.word	0x00000220


	//----- nvinfo : EIATTR_CRS_STACK_SIZE
	.align		4
.L_321:
        /*0088*/ 	.byte	0x04, 0x1e
        /*008a*/ 	.short	(.L_323 - .L_322)
.L_322:
        /*008c*/ 	.word	0x00000000


	//----- nvinfo : EIATTR_CBANK_PARAM_SIZE
	.align		4
.L_323:
        /*0090*/ 	.byte	0x03, 0x19
        /*0092*/ 	.short	0x0028


	//----- nvinfo : EIATTR_PARAM_CBANK
	.align		4
        /*0094*/ 	.byte	0x04, 0x0a
        /*0096*/ 	.short	(.L_325 - .L_324)
	.align		4
.L_324:
        /*0098*/ 	.word	index@(.nv.constant0.concatenateVertical)
        /*009c*/ 	.short	0x0380
        /*009e*/ 	.short	0x0028


	//----- nvinfo : EIATTR_SW_WAR
	.align		4
.L_325:
        /*00a0*/ 	.byte	0x04, 0x36
        /*00a2*/ 	.short	(.L_327 - .L_326)
.L_326:
        /*00a4*/ 	.word	0x00000008
.L_327:


//--------------------- .nv.info.tensorSub        --------------------------
	.section	.nv.info.tensorSub,"",@"SHT_CUDA_INFO"
	.sectionflags	@""
	.align	4


	//----- nvinfo : EIATTR_CUDA_API_VERSION
	.align		4
        /*0000*/ 	.byte	0x04, 0x37
        /*0002*/ 	.short	(.L_329 - .L_328)
.L_328:
        /*0004*/ 	.word	0x00000082


	//----- nvinfo : EIATTR_KPARAM_INFO
	.align		4
.L_329:
        /*0008*/ 	.byte	0x04, 0x17
        /*000a*/ 	.short	(.L_331 - .L_330)
.L_330:
        /*000c*/ 	.word	0x00000000
        /*0010*/ 	.short	0x0004
        /*0012*/ 	.short	0x0018
        /*0014*/ 	.byte	0x00, 0xf5, 0x21, 0x00


	//----- nvinfo : EIATTR_KPARAM_INFO
	.align		4
.L_331:
        /*0018*/ 	.byte	0x04, 0x17
        /*001a*/ 	.short	(.L_333 - .L_332)
.L_332:
        /*001c*/ 	.word	0x00000000
        /*0020*/ 	.short	0x0003
        /*0022*/ 	.short	0x0010
        /*0024*/ 	.byte	0x00, 0xf5, 0x21, 0x00


	//----- nvinfo : EIATTR_KPARAM_INFO
	.align		4
.L_333:
        /*0028*/ 	.byte	0x04, 0x17
        /*002a*/ 	.short	(.L_335 - .L_334)
.L_334:
        /*002c*/ 	.word	0x00000000
        /*0030*/ 	.short	0x0002
        /*0032*/ 	.short	0x0008
        /*0034*/ 	.byte	0x00, 0xf5, 0x21, 0x00


	//----- nvinfo : EIATTR_KPARAM_INFO
	.align		4
.L_335:
        /*0038*/ 	.byte	0x04, 0x17
        /*003a*/ 	.short	(.L_337 - .L_336)
.L_336:
        /*003c*/ 	.word	0x00000000
        /*0040*/ 	.short	0x0001
        /*0042*/ 	.short	0x0004
        /*0044*/ 	.byte	0x00, 0xf0, 0x11, 0x00


	//----- nvinfo : EIATTR_KPARAM_INFO
	.align		4
.L_337:
        /*0048*/ 	.byte	0x04, 0x17
        /*004a*/ 	.short	(.L_339 - .L_338)
.L_338:
        /*004c*/ 	.word	0x00000000
        /*0050*/ 	.short	0x0000
        /*0052*/ 	.short	0x0000
        /*0054*/ 	.byte	0x00, 0xf0, 0x11, 0x00


	//----- nvinfo : EIATTR_SPARSE_MMA_MASK
	.align		4
.L_339:
        /*0058*/ 	.byte	0x03, 0x50
        /*005a*/ 	.short	0x0000


	//----- nvinfo : EIATTR_MAXREG_COUNT
	.align		4
        /*005c*/ 	.byte	0x03, 0x1b
        /*005e*/ 	.short	0x00ff


	//----- nvinfo : EIATTR_MERCURY_ISA_VERSION
	.align		4
        /*0060*/ 	.byte	0x03, 0x5f
        /*0062*/ 	.short	0x0101


	//----- nvinfo : EIATTR_VRC_CTA_INIT_COUNT
	.align		4
        /*0064*/ 	.byte	0x02, 0x4a
	.zero		1
	.zero		1


	//----- nvinfo : EIATTR_EXIT_INSTR_OFFSETS
	.align		4
        /*0068*/ 	.byte	0x04, 0x1c
        /*006a*/ 	.short	(.L_341 - .L_340)


	//   ....[0]....
.L_340:
        /*006c*/ 	.word	0x000000c0


	//   ....[1]....
        /*0070*/ 	.word	0x00000190


	//----- nvinfo : EIATTR_CBANK_PARAM_SIZE
	.align		4
.L_341:
        /*0074*/ 	.byte	0x03, 0x19
        /*0076*/ 	.short	0x0020


	//----- nvinfo : EIATTR_PARAM_CBANK
	.align		4
        /*0078*/ 	.byte	0x04, 0x0a
        /*007a*/ 	.short	(.L_343 - .L_342)
	.align		4
.L_342:
        /*007c*/ 	.word	index@(.nv.constant0.tensorSub)
        /*0080*/ 	.short	0x0380
        /*0082*/ 	.short	0x0020


	//----- nvinfo : EIATTR_SW_WAR
	.align		4
.L_343:
        /*0084*/ 	.byte	0x04, 0x36
        /*0086*/ 	.short	(.L_345 - .L_344)
.L_344:
        /*0088*/ 	.word	0x00000008
.L_345:


//--------------------- .nv.info.tensorAdd        --------------------------
	.section	.nv.info.tensorAdd,"",@"SHT_CUDA_INFO"
	.sectionflags	@""
	.align	4


	//----- nvinfo : EIATTR_CUDA_API_VERSION
	.align		4
        /*0000*/ 	.byte	0x04, 0x37
        /*0002*/ 	.short	(.L_347 - .L_346)
.L_346:
        /*0004*/ 	.word	0x00000082


	//----- nvinfo : EIATTR_KPARAM_INFO
	.align		4
.L_347:
        /*0008*/ 	.byte	0x04, 0x17
        /*000a*/ 	.short	(.L_349 - .L_348)
.L_348:
        /*000c*/ 	.word	0x00000000
        /*0010*/ 	.short	0x0004
        /*0012*/ 	.short	0x0018
        /*0014*/ 	.byte	0x00, 0xf5, 0x21, 0x00


	//----- nvinfo : EIATTR_KPARAM_INFO
	.align		4
.L_349:
        /*0018*/ 	.byte	0x04, 0x17
        /*001a*/ 	.short	(.L_351 - .L_350)
.L_350:
        /*001c*/ 	.word	0x00000000
        /*0020*/ 	.short	0x0003
        /*0022*/ 	.short	0x0010
        /*0024*/ 	.byte	0x00, 0xf5, 0x21, 0x00


	//----- nvinfo : EIATTR_KPARAM_INFO
	.align		4
.L_351:
        /*0028*/ 	.byte	0x04, 0x17
        /*002a*/ 	.short	(.L_353 - .L_352)
.L_352:
        /*002c*/ 	.word	0x00000000
        /*0030*/ 	.short	0x0002
        /*0032*/ 	.short	0x0008
        /*0034*/ 	.byte	0x00, 0xf5, 0x21, 0x00


	//----- nvinfo : EIATTR_KPARAM_INFO
	.align		4
.L_353:
        /*0038*/ 	.byte	0x04, 0x17
        /*003a*/ 	.short	(.L_355 - .L_354)
.L_354:
        /*003c*/ 	.word	0x00000000
        /*0040*/ 	.short	0x0001
        /*0042*/ 	.short	0x0004
        /*0044*/ 	.byte	0x00, 0xf0, 0x11, 0x00


	//----- nvinfo : EIATTR_KPARAM_INFO
	.align		4
.L_355:
        /*0048*/ 	.byte	0x04, 0x17
        /*004a*/ 	.short	(.L_357 - .L_356)
.L_356:
        /*004c*/ 	.word	0x00000000
        /*0050*/ 	.short	0x0000
        /*0052*/ 	.short	0x0000
        /*0054*/ 	.byte	0x00, 0xf0, 0x11, 0x00


	//----- nvinfo : EIATTR_SPARSE_MMA_MASK
	.align		4
.L_357:
        /*0058*/ 	.byte	0x03, 0x50
        /*005a*/ 	.short	0x0000


	//----- nvinfo : EIATTR_MAXREG_COUNT
	.align		4
        /*005c*/ 	.byte	0x03, 0x1b
        /*005e*/ 	.short	0x00ff


	//----- nvinfo : EIATTR_MERCURY_ISA_VERSION
	.align		4
        /*0060*/ 	.byte	0x03, 0x5f
        /*0062*/ 	.short	0x0101


	//----- nvinfo : EIATTR_VRC_CTA_INIT_COUNT
	.align		4
        /*0064*/ 	.byte	0x02, 0x4a
	.zero		1
	.zero		1


	//----- nvinfo : EIATTR_EXIT_INSTR_OFFSETS
	.align		4
        /*0068*/ 	.byte	0x04, 0x1c
        /*006a*/ 	.short	(.L_359 - .L_358)


	//   ....[0]....
.L_358:
        /*006c*/ 	.word	0x000000c0


	//   ....[1]....
        /*0070*/ 	.word	0x00000190


	//----- nvinfo : EIATTR_CBANK_PARAM_SIZE
	.align		4
.L_359:
        /*0074*/ 	.byte	0x03, 0x19
        /*0076*/ 	.short	0x0020


	//----- nvinfo : EIATTR_PARAM_CBANK
	.align		4
        /*0078*/ 	.byte	0x04, 0x0a
        /*007a*/ 	.short	(.L_361 - .L_360)
	.align		4
.L_360:
        /*007c*/ 	.word	index@(.nv.constant0.tensorAdd)
        /*0080*/ 	.short	0x0380
        /*0082*/ 	.short	0x0020


	//----- nvinfo : EIATTR_SW_WAR
	.align		4
.L_361:
        /*0084*/ 	.byte	0x04, 0x36
        /*0086*/ 	.short	(.L_363 - .L_362)
.L_362:
        /*0088*/ 	.word	0x00000008
.L_363:


//--------------------- .nv.info.sum              --------------------------
	.section	.nv.info.sum,"",@"SHT_CUDA_INFO"
	.sectionflags	@""
	.align	4


	//----- nvinfo : EIATTR_CUDA_API_VERSION
	.align		4
        /*0000*/ 	.byte	0x04, 0x37
        /*0002*/ 	.short	(.L_365 - .L_364)
.L_364:
        /*0004*/ 	.word	0x00000082


	//----- nvinfo : EIATTR_KPARAM_INFO
	.align		4
.L_365:
        /*0008*/ 	.byte	0x04, 0x17
        /*000a*/ 	.short	(.L_367 - .L_366)
.L_366:
        /*000c*/ 	.word	0x00000000
        /*0010*/ 	.short	0x0001
        /*0012*/ 	.short	0x0008
        /*0014*/ 	.byte	0x00, 0xf5, 0x21, 0x00


	//----- nvinfo : EIATTR_KPARAM_INFO
	.align		4
.L_367:
        /*0018*/ 	.byte	0x04, 0x17
        /*001a*/ 	.short	(.L_369 - .L_368)
.L_368:
        /*001c*/ 	.word	0x00000000
        /*0020*/ 	.short	0x0000
        /*0022*/ 	.short	0x0000
        /*0024*/ 	.byte	0x00, 0xf0, 0x11, 0x00


	//----- nvinfo : EIATTR_SPARSE_MMA_MASK
	.align		4
.L_369:
        /*0028*/ 	.byte	0x03, 0x50
        /*002a*/ 	.short	0x0000


	//----- nvinfo : EIATTR_MAXREG_COUNT
	.align		4
        /*002c*/ 	.byte	0x03, 0x1b
        /*002e*/ 	.short	0x00ff


	//----- nvinfo : EIATTR_MERCURY_ISA_VERSION
	.align		4
        /*0030*/ 	.byte	0x03, 0x5f
        /*0032*/ 	.short	0x0101


	//----- nvinfo : EIATTR_VRC_CTA_INIT_COUNT
	.align		4
        /*0034*/ 	.byte	0x02, 0x4a
	.zero		1
	.zero		1


	//----- nvinfo : EIATTR_EXIT_INSTR_OFFSETS
	.align		4
        /*0038*/ 	.byte	0x04, 0x1c
        /*003a*/ 	.short	(.L_371 - .L_370)


	//   ....[0]....
.L_370:
        /*003c*/ 	.word	0x00000070


	//   ....[1]....
        /*0040*/ 	.word	0x00000120


	//----- nvinfo : EIATTR_CBANK_PARAM_SIZE
	.align		4
.L_371:
        /*0044*/ 	.byte	0x03, 0x19
        /*0046*/ 	.short	0x0010


	//----- nvinfo : EIATTR_PARAM_CBANK
	.align		4
        /*0048*/ 	.byte	0x04, 0x0a
        /*004a*/ 	.short	(.L_373 - .L_372)
	.align		4
.L_372:
        /*004c*/ 	.word	index@(.nv.constant0.sum)
        /*0050*/ 	.short	0x0380
        /*0052*/ 	.short	0x0010


	//----- nvinfo : EIATTR_SW_WAR
	.align		4
.L_373:
        /*0054*/ 	.byte	0x04, 0x36
        /*0056*/ 	.short	(.L_375 - .L_374)
.L_374:
        /*0058*/ 	.word	0x00000008
.L_375:


//--------------------- .nv.info.set              --------------------------
	.section	.nv.info.set,"",@"SHT_CUDA_INFO"
	.sectionflags	@""
	.align	4


	//----- nvinfo : EIATTR_CUDA_API_VERSION
	.align		4
        /*0000*/ 	.byte	0x04, 0x37
        /*0002*/ 	.short	(.L_377 - .L_376)
.L_376:
        /*0004*/ 	.word	0x00000082


	//----- nvinfo : EIATTR_KPARAM_INFO
	.align		4
.L_377:
        /*0008*/ 	.byte	0x04, 0x17
        /*000a*/ 	.short	(.L_379 - .L_378)
.L_378:
        /*000c*/ 	.word	0x00000000
        /*0010*/ 	.short	0x0003
        /*0012*/ 	.short	0x0010
        /*0014*/ 	.byte	0x00, 0xf5, 0x21, 0x00


	//----- nvinfo : EIATTR_KPARAM_INFO
	.align		4
.L_379:
        /*0018*/ 	.byte	0x04, 0x17
        /*001a*/ 	.short	(.L_381 - .L_380)
.L_380:
        /*001c*/ 	.word	0x00000000
        /*0020*/ 	.short	0x0002
        /*0022*/ 	.short	0x0008
        /*0024*/ 	.byte	0x00, 0xf0, 0x11, 0x00


	//----- nvinfo : EIATTR_KPARAM_INFO
	.align		4
.L_381:
        /*0028*/ 	.byte	0x04, 0x17
        /*002a*/ 	.short	(.L_383 - .L_382)
.L_382:
        /*002c*/ 	.word	0x00000000
        /*0030*/ 	.short	0x0001
        /*0032*/ 	.short	0x0004
        /*0034*/ 	.byte	0x00, 0xf0, 0x11, 0x00


	//----- nvinfo : EIATTR_KPARAM_INFO
	.align		4
.L_383:
        /*0038*/ 	.byte	0x04, 0x17
        /*003a*/ 	.short	(.L_385 - .L_384)
.L_384:
        /*003c*/ 	.word	0x00000000
        /*0040*/ 	.short	0x0000
        /*0042*/ 	.short	0x0000
        /*0044*/ 	.byte	0x00, 0xf0, 0x11, 0x00


	//----- nvinfo : EIATTR_SPARSE_MMA_MASK
	.align		4
.L_385:
        /*0048*/ 	.byte	0x03, 0x50
        /*004a*/ 	.short	0x0000


	//----- nvinfo : EIATTR_MAXREG_COUNT
	.align		4
        /*004c*/ 	.byte	0x03, 0x1b
        /*004e*/ 	.short	0x00ff


	//----- nvinfo : EIATTR_MERCURY_ISA_VERSION
	.align		4
        /*0050*/ 	.byte	0x03, 0x5f
        /*0052*/ 	.short	0x0101


	//----- nvinfo : EIATTR_VRC_CTA_INIT_COUNT
	.align		4
        /*0054*/ 	.byte	0x02, 0x4a
	.zero		1
	.zero		1


	//----- nvinfo : EIATTR_EXIT_INSTR_OFFSETS
	.align		4
        /*0058*/ 	.byte	0x04, 0x1c
        /*005a*/ 	.short	(.L_387 - .L_386)


	//   ....[0]....
.L_386:
        /*005c*/ 	.word	0x000000c0


	//   ....[1]....
        /*0060*/ 	.word	0x00000130


	//----- nvinfo : EIATTR_CBANK_PARAM_SIZE
	.align		4
.L_387:
        /*0064*/ 	.byte	0x03, 0x19
        /*0066*/ 	.short	0x0018


	//----- nvinfo : EIATTR_PARAM_CBANK
	.align		4
        /*0068*/ 	.byte	0x04, 0x0a
        /*006a*/ 	.short	(.L_389 - .L_388)
	.align		4
.L_388:
        /*006c*/ 	.word	index@(.nv.constant0.set)
        /*0070*/ 	.short	0x0380
        /*0072*/ 	.short	0x0018


	//----- nvinfo : EIATTR_SW_WAR
	.align		4
.L_389:
        /*0074*/ 	.byte	0x04, 0x36
        /*0076*/ 	.short	(.L_391 - .L_390)
.L_390:
        /*0078*/ 	.word	0x00000008
.L_391:


//--------------------- .nv.info.rotate270        --------------------------
	.section	.nv.info.rotate270,"",@"SHT_CUDA_INFO"
	.sectionflags	@""
	.align	4


	//----- nvinfo : EIATTR_CUDA_API_VERSION
	.align		4
        /*0000*/ 	.byte	0x04, 0x37
        /*0002*/ 	.short	(.L_393 - .L_392)
.L_392:
        /*0004*/ 	.word	0x00000082


	//----- nvinfo : EIATTR_KPARAM_INFO
	.align		4
.L_393:
        /*0008*/ 	.byte	0x04, 0x17
        /*000a*/ 	.short	(.L_395 - .L_394)
.L_394:
        /*000c*/ 	.word	0x00000000
        /*0010*/ 	.short	0x0003
        /*0012*/ 	.short	0x0010
        /*0014*/ 	.byte	0x00, 0xf5, 0x21, 0x00


	//----- nvinfo : EIATTR_KPARAM_INFO
	.align		4
.L_395:
        /*0018*/ 	.byte	0x04, 0x17
        /*001a*/ 	.short	(.L_397 - .L_396)
.L_396:
        /*001c*/ 	.word	0x00000000
        /*0020*/ 	.short	0x0002
        /*0022*/ 	.short	0x0008
        /*0024*/ 	.byte	0x00, 0xf5, 0x21, 0x00


	//----- nvinfo : EIATTR_KPARAM_INFO
	.align		4
.L_397:
        /*0028*/ 	.byte	0x04, 0x17
        /*002a*/ 	.short	(.L_399 - .L_398)
.L_398:
        /*002c*/ 	.word	0x00000000
        /*0030*/ 	.short	0x0001
        /*0032*/ 	.short	0x0004
        /*0034*/ 	.byte	0x00, 0xf0, 0x11, 0x00


	//----- nvinfo : EIATTR_KPARAM_INFO
	.align		4
.L_399:
        /*0038*/ 	.byte	0x04, 0x17
        /*003a*/ 	.short	(.L_401 - .L_400)
.L_400:
        /*003c*/ 	.word	0x00000000
        /*0040*/ 	.short	0x0000
        /*0042*/ 	.short	0x0000
        /*0044*/ 	.byte	0x00, 0xf0, 0x11, 0x00


	//----- nvinfo : EIATTR_SPARSE_MMA_MASK
	.align		4
.L_401:
        /*0048*/ 	.byte	0x03, 0x50
        /*004a*/ 	.short	0x0000


	//----- nvinfo : EIATTR_MAXREG_COUNT
	.align		4
        /*004c*/ 	.byte	0x03, 0x1b
        /*004e*/ 	.short	0x00ff


	//----- nvinfo : EIATTR_MERCURY_ISA_VERSION
	.align		4
        /*0050*/ 	.byte	0x03, 0x5f
        /*0052*/ 	.short	0x0101


	//----- nvinfo : EIATTR_VRC_CTA_INIT_COUNT
	.align		4
        /*0054*/ 	.byte	0x02, 0x4a
	.zero		1
	.zero		1


	//----- nvinfo : EIATTR_EXIT_INSTR_OFFSETS
	.align		4
        /*0058*/ 	.byte	0x04, 0x1c
        /*005a*/ 	.short	(.L_403 - .L_402)


	//   ....[0]....
.L_402:
        /*005c*/ 	.word	0x000000c0


	//   ....[1]....
        /*0060*/ 	.word	0x00000180


	//----- nvinfo : EIATTR_CBANK_PARAM_SIZE
	.align		4
.L_403:
        /*0064*/ 	.byte	0x03, 0x19
        /*0066*/ 	.short	0x0018


	//----- nvinfo : EIATTR_PARAM_CBANK
	.align		4
        /*0068*/ 	.byte	0x04, 0x0a
        /*006a*/ 	.short	(.L_405 - .L_404)
	.align		4
.L_404:
        /*006c*/ 	.word	index@(.nv.constant0.rotate270)
        /*0070*/ 	.short	0x0380
        /*0072*/ 	.short	0x0018


	//----- nvinfo : EIATTR_SW_WAR
	.align		4
.L_405:
        /*0074*/ 	.byte	0x04, 0x36
        /*0076*/ 	.short	(.L_407 - .L_406)
.L_406:
        /*0078*/ 	.word	0x00000008
.L_407:


//--------------------- .nv.info.rotate180        --------------------------
	.section	.nv.info.rotate180,"",@"SHT_CUDA_INFO"
	.sectionflags	@""
	.align	4


	//----- nvinfo : EIATTR_CUDA_API_VERSION
	.align		4
        /*0000*/ 	.byte	0x04, 0x37
        /*0002*/ 	.short	(.L_409 - .L_408)
.L_408:
        /*0004*/ 	.word	0x00000082


	//----- nvinfo : EIATTR_KPARAM_INFO
	.align		4
.L_409:
        /*0008*/ 	.byte	0x04, 0x17
        /*000a*/ 	.short	(.L_411 - .L_410)
.L_410:
        /*000c*/ 	.word	0x00000000
        /*0010*/ 	.short	0x0003
        /*0012*/ 	.short	0x0010
        /*0014*/ 	.byte	0x00, 0xf5, 0x21, 0x00


	//----- nvinfo : EIATTR_KPARAM_INFO
	.align		4
.L_411:
        /*0018*/ 	.byte	0x04, 0x17
        /*001a*/ 	.short	(.L_413 - .L_412)
.L_412:
        /*001c*/ 	.word	0x00000000
        /*0020*/ 	.short	0x0002
        /*0022*/ 	.short	0x0008
        /*0024*/ 	.byte	0x00, 0xf5, 0x21, 0x00


	//----- nvinfo : EIATTR_KPARAM_INFO
	.align		4
.L_413:
        /*0028*/ 	.byte	0x04, 0x17
        /*002a*/ 	.short	(.L_415 - .L_414)
.L_414:
        /*002c*/ 	.word	0x00000000
        /*0030*/ 	.short	0x0001
        /*0032*/ 	.short	0x0004
        /*0034*/ 	.byte	0x00, 0xf0, 0x11, 0x00


	//----- nvinfo : EIATTR_KPARAM_INFO
	.align		4
.L_415:
        /*0038*/ 	.byte	0x04, 0x17
        /*003a*/ 	.short	(.L_417 - .L_416)
.L_416:
        /*003c*/ 	.word	0x00000000
        /*0040*/ 	.short	0x0000
        /*0042*/ 	.short	0x0000
        /*0044*/ 	.byte	0x00, 0xf0, 0x11, 0x00


	//----- nvinfo : EIATTR_SPARSE_MMA_MASK
	.align		4
.L_417:
        /*0048*/ 	.byte	0x03, 0x50
        /*004a*/ 	.short	0x0000


	//----- nvinfo : EIATTR_MAXREG_COUNT
	.align		4
        /*004c*/ 	.byte	0x03, 0x1b
        /*004e*/ 	.short	0x00ff


	//----- nvinfo : EIATTR_MERCURY_ISA_VERSION
	.align		4
        /*0050*/ 	.byte	0x03, 0x5f
        /*0052*/ 	.short	0x0101


	//----- nvinfo : EIATTR_VRC_CTA_INIT_COUNT
	.align		4
        /*0054*/ 	.byte	0x02, 0x4a
	.zero		1
	.zero		1


	//----- nvinfo : EIATTR_EXIT_INSTR_OFFSETS
	.align		4
        /*0058*/ 	.byte	0x04, 0x1c
        /*005a*/ 	.short	(.L_419 - .L_418)


	//   ....[0]....
.L_418:
        /*005c*/ 	.word	0x000000c0


	//   ....[1]....
        /*0060*/ 	.word	0x000001a0


	//----- nvinfo : EIATTR_CBANK_PARAM_SIZE
	.align		4
.L_419:
        /*0064*/ 	.byte	0x03, 0x19
        /*0066*/ 	.short	0x0018


	//----- nvinfo : EIATTR_PARAM_CBANK
	.align		4
        /*0068*/ 	.byte	0x04, 0x0a
        /*006a*/ 	.short	(.L_421 - .L_420)
	.align		4
.L_420:
        /*006c*/ 	.word	index@(.nv.constant0.rotate180)
        /*0070*/ 	.short	0x0380
        /*0072*/ 	.short	0x0018


	//----- nvinfo : EIATTR_SW_WAR
	.align		4
.L_421:
        /*0074*/ 	.byte	0x04, 0x36
        /*0076*/ 	.short	(.L_423 - .L_422)
.L_422:
        /*0078*/ 	.word	0x00000008
.L_423:


//--------------------- .nv.info.rotate90         --------------------------
	.section	.nv.info.rotate90,"",@"SHT_CUDA_INFO"
	.sectionflags	@""
	.align	4


	//----- nvinfo : EIATTR_CUDA_API_VERSION
	.align		4
        /*0000*/ 	.byte	0x04, 0x37
        /*0002*/ 	.short	(.L_425 - .L_424)
.L_424:
        /*0004*/ 	.word	0x00000082


	//----- nvinfo : EIATTR_KPARAM_INFO
	.align		4
.L_425:
        /*0008*/ 	.byte	0x04, 0x17
        /*000a*/ 	.short	(.L_427 - .L_426)
.L_426:
        /*000c*/ 	.word	0x00000000
        /*0010*/ 	.short	0x0003
        /*0012*/ 	.short	0x0010
        /*0014*/ 	.byte	0x00, 0xf5, 0x21, 0x00


	//----- nvinfo : EIATTR_KPARAM_INFO
	.align		4
.L_427:
        /*0018*/ 	.byte	0x04, 0x17
        /*001a*/ 	.short	(.L_429 - .L_428)
.L_428:
        /*001c*/ 	.word	0x00000000
        /*0020*/ 	.short	0x0002
        /*0022*/ 	.short	0x0008
        /*0024*/ 	.byte	0x00, 0xf5, 0x21, 0x00


	//----- nvinfo : EIATTR_KPARAM_INFO
	.align		4
.L_429:
        /*0028*/ 	.byte	0x04, 0x17
        /*002a*/ 	.short	(.L_431 - .L_430)
.L_430:
        /*002c*/ 	.word	0x00000000
        /*0030*/ 	.short	0x0001
        /*0032*/ 	.short	0x0004
        /*0034*/ 	.byte	0x00, 0xf0, 0x11, 0x00


	//----- nvinfo : EIATTR_KPARAM_INFO
	.align		4
.L_431:
        /*0038*/ 	.byte	0x04, 0x17
        /*003a*/ 	.short	(.L_433 - .L_432)
.L_432:
        /*003c*/ 	.word	0x00000000
        /*0040*/ 	.short	0x0000
        /*0042*/ 	.short	0x0000
        /*0044*/ 	.byte	0x00, 0xf0, 0x11, 0x00


	//----- nvinfo : EIATTR_SPARSE_MMA_MASK
	.align		4
.L_433:
        /*0048*/ 	.byte	0x03, 0x50
        /*004a*/ 	.short	0x0000


	//----- nvinfo : EIATTR_MAXREG_COUNT
	.align		4
        /*004c*/ 	.byte	0x03, 0x1b
        /*004e*/ 	.short	0x00ff


	//----- nvinfo : EIATTR_MERCURY_ISA_VERSION
	.align		4
        /*0050*/ 	.byte	0x03, 0x5f
        /*0052*/ 	.short	0x0101


	//----- nvinfo : EIATTR_VRC_CTA_INIT_COUNT
	.align		4
        /*0054*/ 	.byte	0x02, 0x4a
	.zero		1
	.zero		1


	//----- nvinfo : EIATTR_EXIT_INSTR_OFFSETS
	.align		4
        /*0058*/ 	.byte	0x04, 0x1c
        /*005a*/ 	.short	(.L_435 - .L_434)


	//   ....[0]....
.L_434:
        /*005c*/ 	.word	0x000000c0


	//   ....[1]....
        /*0060*/ 	.word	0x00000180


	//----- nvinfo : EIATTR_CBANK_PARAM_SIZE
	.align		4
.L_435:
        /*0064*/ 	.byte	0x03, 0x19
        /*0066*/ 	.short	0x0018


	//----- nvinfo : EIATTR_PARAM_CBANK
	.align		4
        /*0068*/ 	.byte	0x04, 0x0a
        /*006a*/ 	.short	(.L_437 - .L_436)
	.align		4
.L_436:
        /*006c*/ 	.word	index@(.nv.constant0.rotate90)
        /*0070*/ 	.short	0x0380
        /*0072*/ 	.short	0x0018


	//----- nvinfo : EIATTR_SW_WAR
	.align		4
.L_437:
        /*0074*/ 	.byte	0x04, 0x36
        /*0076*/ 	.short	(.L_439 - .L_438)
.L_438:
        /*0078*/ 	.word	0x00000008
.L_439:


//--------------------- .nv.info.swapRows         --------------------------
	.section	.nv.info.swapRows,"",@"SHT_CUDA_INFO"
	.sectionflags	@""
	.align	4


	//----- nvinfo : EIATTR_CUDA_API_VERSION
	.align		4
        /*0000*/ 	.byte	0x04, 0x37
        /*0002*/ 	.short	(.L_441 - .L_440)
.L_440:
        /*0004*/ 	.word	0x00000082


	//----- nvinfo : EIATTR_KPARAM_INFO
	.align		4
.L_441:
        /*0008*/ 	.byte	0x04, 0x17
        /*000a*/ 	.short	(.L_443 - .L_442)
.L_442:
        /*000c*/ 	.word	0x00000000
        /*0010*/ 	.short	0x0004
        /*0012*/ 	.short	0x0018
        /*0014*/ 	.byte	0x00, 0xf5, 0x21, 0x00


	//----- nvinfo : EIATTR_KPARAM_INFO
	.align		4
.L_443:
        /*0018*/ 	.byte	0x04, 0x17
        /*001a*/ 	.short	(.L_445 - .L_444)
.L_444:
        /*001c*/ 	.word	0x00000000
        /*0020*/ 	.short	0x0003
        /*0022*/ 	.short	0x0010
        /*0024*/ 	.byte	0x00, 0xf5, 0x21, 0x00


	//----- nvinfo : EIATTR_KPARAM_INFO
	.align		4
.L_445:
        /*0028*/ 	.byte	0x04, 0x17
        /*002a*/ 	.short	(.L_447 - .L_446)
.L_446:
        /*002c*/ 	.word	0x00000000
        /*0030*/ 	.short	0x0002
        /*0032*/ 	.short	0x0008
        /*0034*/ 	.byte	0x00, 0xf0, 0x11, 0x00


	//----- nvinfo : EIATTR_KPARAM_INFO
	.align		4
.L_447:
        /*0038*/ 	.byte	0x04, 0x17
        /*003a*/ 	.short	(.L_449 - .L_448)
.L_448:
        /*003c*/ 	.word	0x00000000
        /*0040*/ 	.short	0x0001
        /*0042*/ 	.short	0x0004
        /*0044*/ 	.byte	0x00, 0xf0, 0x11, 0x00


	//----- nvinfo : EIATTR_KPARAM_INFO
	.align		4
.L_449:
        /*0048*/ 	.byte	0x04, 0x17
        /*004a*/ 	.short	(.L_451 - .L_450)
.L_450:
        /*004c*/ 	.word	0x00000000
        /*0050*/ 	.short	0x0000
        /*0052*/ 	.short	0x0000
        /*0054*/ 	.byte	0x00, 0xf0, 0x11, 0x00


	//----- nvinfo : EIATTR_SPARSE_MMA_MASK
	.align		4
.L_451:
        /*0058*/ 	.byte	0x03, 0x50
        /*005a*/ 	.short	0x0000


	//----- nvinfo : EIATTR_MAXREG_COUNT
	.align		4
        /*005c*/ 	.byte	0x03, 0x1b
        /*005e*/ 	.short	0x00ff


	//----- nvinfo : EIATTR_MERCURY_ISA_VERSION
	.align		4
        /*0060*/ 	.byte	0x03, 0x5f
        /*0062*/ 	.short	0x0101


	//----- nvinfo : EIATTR_VRC_CTA_INIT_COUNT
	.align		4
        /*0064*/ 	.byte	0x02, 0x4a
	.zero		1
	.zero		1


	//----- nvinfo : EIATTR_EXIT_INSTR_OFFSETS
	.align		4
        /*0068*/ 	.byte	0x04, 0x1c
        /*006a*/ 	.short	(.L_453 - .L_452)


	//   ....[0]....
.L_452:
        /*006c*/ 	.word	0x00000070


	//   ....[1]....
        /*0070*/ 	.word	0x00000170


	//----- nvinfo : EIATTR_CBANK_PARAM_SIZE
	.align		4
.L_453:
        /*0074*/ 	.byte	0x03, 0x19
        /*0076*/ 	.short	0x0020


	//----- nvinfo : EIATTR_PARAM_CBANK
	.align		4
        /*0078*/ 	.byte	0x04, 0x0a
        /*007a*/ 	.short	(.L_455 - .L_454)
	.align		4
.L_454:
        /*007c*/ 	.word	index@(.nv.constant0.swapRows)
        /*0080*/ 	.short	0x0380
        /*0082*/ 	.short	0x0020


	//----- nvinfo : EIATTR_SW_WAR
	.align		4
.L_455:
        /*0084*/ 	.byte	0x04, 0x36
        /*0086*/ 	.short	(.L_457 - .L_456)
.L_456:
        /*0088*/ 	.word	0x00000008
.L_457:


//--------------------- .nv.info.swapColumns      --------------------------
	.section	.nv.info.swapColumns,"",@"SHT_CUDA_INFO"
	.sectionflags	@""
	.align	4


	//----- nvinfo : EIATTR_CUDA_API_VERSION
	.align		4
        /*0000*/ 	.byte	0x04, 0x37
        /*0002*/ 	.short	(.L_459 - .L_458)
.L_458:
        /*0004*/ 	.word	0x00000082


	//----- nvinfo : EIATTR_KPARAM_INFO
	.align		4
.L_459:
        /*0008*/ 	.byte	0x04, 0x17
        /*000a*/ 	.short	(.L_461 - .L_460)
.L_460:
        /*000c*/ 	.word	0x00000000
        /*0010*/ 	.short	0x0005
        /*0012*/ 	.short	0x0018
        /*0014*/ 	.byte	0x00, 0xf5, 0x21, 0x00


	//----- nvinfo : EIATTR_KPARAM_INFO
	.align		4
.L_461:
        /*0018*/ 	.byte	0x04, 0x17
        /*001a*/ 	.short	(.L_463 - .L_462)
.L_462:
        /*001c*/ 	.word	0x00000000
        /*0020*/ 	.short	0x0004
        /*0022*/ 	.short	0x0010
        /*0024*/ 	.byte	0x00, 0xf5, 0x21, 0x00


	//----- nvinfo : EIATTR_KPARAM_INFO
	.align		4
.L_463:
        /*0028*/ 	.byte	0x04, 0x17
        /*002a*/ 	.short	(.L_465 - .L_464)
.L_464:
        /*002c*/ 	.word	0x00000000
        /*0030*/ 	.short	0x0003
        /*0032*/ 	.short	0x000c
        /*0034*/ 	.byte	0x00, 0xf0, 0x11, 0x00


	//----- nvinfo : EIATTR_KPARAM_INFO
	.align		4
.L_465:
        /*0038*/ 	.byte	0x04, 0x17
        /*003a*/ 	.short	(.L_467 - .L_466)
.L_466:
        /*003c*/ 	.word	0x00000000
        /*0040*/ 	.short	0x0002
        /*0042*/ 	.short	0x0008
        /*0044*/ 	.byte	0x00, 0xf0, 0x11, 0x00


	//----- nvinfo : EIATTR_KPARAM_INFO
	.align		4
.L_467:
        /*0048*/ 	.byte	0x04, 0x17
        /*004a*/ 	.short	(.L_469 - .L_468)
.L_468:
        /*004c*/ 	.word	0x00000000
        /*0050*/ 	.short	0x0001
        /*0052*/ 	.short	0x0004
        /*0054*/ 	.byte	0x00, 0xf0, 0x11, 0x00


	//----- nvinfo : EIATTR_KPARAM_INFO
	.align		4
.L_469:
        /*0058*/ 	.byte	0x04, 0x17
        /*005a*/ 	.short	(.L_471 - .L_470)
.L_470:
        /*005c*/ 	.word	0x00000000
        /*0060*/ 	.short	0x0000
        /*0062*/ 	.short	0x0000
        /*0064*/ 	.byte	0x00, 0xf0, 0x11, 0x00


	//----- nvinfo : EIATTR_SPARSE_MMA_MASK
	.align		4
.L_471:
        /*0068*/ 	.byte	0x03, 0x50
        /*006a*/ 	.short	0x0000


	//----- nvinfo : EIATTR_MAXREG_COUNT
	.align		4
        /*006c*/ 	.byte	0x03, 0x1b
        /*006e*/ 	.short	0x00ff


	//----- nvinfo : EIATTR_MERCURY_ISA_VERSION
	.align		4
        /*0070*/ 	.byte	0x03, 0x5f
        /*0072*/ 	.short	0x0101


	//----- nvinfo : EIATTR_VRC_CTA_INIT_COUNT
	.align		4
        /*0074*/ 	.byte	0x02, 0x4a
	.zero		1
	.zero		1


	//----- nvinfo : EIATTR_EXIT_INSTR_OFFSETS
	.align		4
        /*0078*/ 	.byte	0x04, 0x1c
        /*007a*/ 	.short	(.L_473 - .L_472)


	//   ....[0]....
.L_472:
        /*007c*/ 	.word	0x00000070


	//   ....[1]....
        /*0080*/ 	.word	0x00000170


	//----- nvinfo : EIATTR_CBANK_PARAM_SIZE
	.align		4
.L_473:
        /*0084*/ 	.byte	0x03, 0x19
        /*0086*/ 	.short	0x0020


	//----- nvinfo : EIATTR_PARAM_CBANK
	.align		4
        /*0088*/ 	.byte	0x04, 0x0a
        /*008a*/ 	.short	(.L_475 - .L_474)
	.align		4
.L_474:
        /*008c*/ 	.word	index@(.nv.constant0.swapColumns)
        /*0090*/ 	.short	0x0380
        /*0092*/ 	.short	0x0020


	//----- nvinfo : EIATTR_SW_WAR
	.align		4
.L_475:
        /*0094*/ 	.byte	0x04, 0x36
        /*0096*/ 	.short	(.L_477 - .L_476)
.L_476:
        /*0098*/ 	.word	0x00000008
.L_477:


//--------------------- .nv.info.sortY            --------------------------
	.section	.nv.info.sortY,"",@"SHT_CUDA_INFO"
	.sectionflags	@""
	.align	4


	//----- nvinfo : EIATTR_CUDA_API_VERSION
	.align		4
        /*0000*/ 	.byte	0x04, 0x37
        /*0002*/ 	.short	(.L_479 - .L_478)
.L_478:
        /*0004*/ 	.word	0x00000082


	//----- nvinfo : EIATTR_KPARAM_INFO
	.align		4
.L_479:
        /*0008*/ 	.byte	0x04, 0x17
        /*000a*/ 	.short	(.L_481 - .L_480)
.L_480:
        /*000c*/ 	.word	0x00000000
        /*0010*/ 	.short	0x0004
        /*0012*/ 	.short	0x0010
        /*0014*/ 	.byte	0x00, 0xf5, 0x21, 0x00


	//----- nvinfo : EIATTR_KPARAM_INFO
	.align		4
.L_481:
        /*0018*/ 	.byte	0x04, 0x17
        /*001a*/ 	.short	(.L_483 - .L_482)
.L_482:
        /*001c*/ 	.word	0x00000000
        /*0020*/ 	.short	0x0003
        /*0022*/ 	.short	0x000c
        /*0024*/ 	.byte	0x00, 0xf0, 0x11, 0x00


	//----- nvinfo : EIATTR_KPARAM_INFO
	.align		4
.L_483:
        /*0028*/ 	.byte	0x04, 0x17
        /*002a*/ 	.short	(.L_485 - .L_484)
.L_484:
        /*002c*/ 	.word	0x00000000
        /*0030*/ 	.short	0x0002
        /*0032*/ 	.short	0x0008
        /*0034*/ 	.byte	0x00, 0xf0, 0x11, 0x00


	//----- nvinfo : EIATTR_KPARAM_INFO
	.align		4
.L_485:
        /*0038*/ 	.byte	0x04, 0x17
        /*003a*/ 	.short	(.L_487 - .L_486)
.L_486:
        /*003c*/ 	.word	0x00000000
        /*0040*/ 	.short	0x0001
        /*0042*/ 	.short	0x0004
        /*0044*/ 	.byte	0x00, 0xf0, 0x11, 0x00


	//----- nvinfo : EIATTR_KPARAM_INFO
	.align		4
.L_487:
        /*0048*/ 	.byte	0x04, 0x17
        /*004a*/ 	.short	(.L_489 - .L_488)
.L_488:
        /*004c*/ 	.word	0x00000000
        /*0050*/ 	.short	0x0000
        /*0052*/ 	.short	0x0000
        /*0054*/ 	.byte	0x00, 0xf0, 0x11, 0x00


	//----- nvinfo : EIATTR_SPARSE_MMA_MASK
	.align		4
.L_489:
        /*0058*/ 	.byte	0x03, 0x50
        /*005a*/ 	.short	0x0000


	//----- nvinfo : EIATTR_MAXREG_COUNT
	.align		4
        /*005c*/ 	.byte	0x03, 0x1b
        /*005e*/ 	.short	0x00ff


	//----- nvinfo : EIATTR_MERCURY_ISA_VERSION
	.align		4
        /*0060*/ 	.byte	0x03, 0x5f
        /*0062*/ 	.short	0x0101


	//----- nvinfo : EIATTR_VRC_CTA_INIT_COUNT
	.align		4
        /*0064*/ 	.byte	0x02, 0x4a
	.zero		1
	.zero		1


	//----- nvinfo : EIATTR_EXIT_INSTR_OFFSETS
	.align		4
        /*0068*/ 	.byte	0x04, 0x1c
        /*006a*/ 	.short	(.L_491 - .L_490)


	//   ....[0]....
.L_490:
        /*006c*/ 	.word	0x000000d0


	//   ....[1]....
        /*0070*/ 	.word	0x00000410


	//----- nvinfo : EIATTR_CBANK_PARAM_SIZE
	.align		4
.L_491:
        /*0074*/ 	.byte	0x03, 0x19
        /*0076*/ 	.short	0x0018


	//----- nvinfo : EIATTR_PARAM_CBANK
	.align		4
        /*0078*/ 	.byte	0x04, 0x0a
        /*007a*/ 	.short	(.L_493 - .L_492)
	.align		4
.L_492:
        /*007c*/ 	.word	index@(.nv.constant0.sortY)
        /*0080*/ 	.short	0x0380
        /*0082*/ 	.short	0x0018


	//----- nvinfo : EIATTR_SW_WAR
	.align		4
.L_493:
        /*0084*/ 	.byte	0x04, 0x36
        /*0086*/ 	.short	(.L_495 - .L_494)
.L_494:
        /*0088*/ 	.word	0x00000008
.L_495:


//--------------------- .nv.info.sortX            --------------------------
	.section	.nv.info.sortX,"",@"SHT_CUDA_INFO"
	.sectionflags	@""
	.align	4


	//----- nvinfo : EIATTR_CUDA_API_VERSION
	.align		4
        /*0000*/ 	.byte	0x04, 0x37
        /*0002*/ 	.short	(.L_497 - .L_496)
.L_496:
        /*0004*/ 	.word	0x00000082


	//----- nvinfo : EIATTR_KPARAM_INFO
	.align		4
.L_497:
        /*0008*/ 	.byte	0x04, 0x17
        /*000a*/ 	.short	(.L_499 - .L_498)
.L_498:
        /*000c*/ 	.word	0x00000000
        /*0010*/ 	.short	0x0004
        /*0012*/ 	.short	0x0010
        /*0014*/ 	.byte	0x00, 0xf5, 0x21, 0x00


	//----- nvinfo : EIATTR_KPARAM_INFO
	.align		4
.L_499:
        /*0018*/ 	.byte	0x04, 0x17
        /*001a*/ 	.short	(.L_501 - .L_500)
.L_500:
        /*001c*/ 	.word	0x00000000
        /*0020*/ 	.short	0x0003
        /*0022*/ 	.short	0x000c
        /*0024*/ 	.byte	0x00, 0xf0, 0x11, 0x00


	//----- nvinfo : EIATTR_KPARAM_INFO
	.align		4
.L_501:
        /*0028*/ 	.byte	0x04, 0x17
        /*002a*/ 	.short	(.L_503 - .L_502)
.L_502:
        /*002c*/ 	.word	0x00000000
        /*0030*/ 	.short	0x0002
        /*0032*/ 	.short	0x0008
        /*0034*/ 	.byte	0x00, 0xf0, 0x11, 0x00


	//----- nvinfo : EIATTR_KPARAM_INFO
	.align		4
.L_503:
        /*0038*/ 	.byte	0x04, 0x17
        /*003a*/ 	.short	(.L_505 - .L_504)
.L_504:
        /*003c*/ 	.word	0x00000000
        /*0040*/ 	.short	0x0001
        /*0042*/ 	.short	0x0004
        /*0044*/ 	.byte	0x00, 0xf0, 0x11, 0x00


	//----- nvinfo : EIATTR_KPARAM_INFO
	.align		4
.L_505:
        /*0048*/ 	.byte	0x04, 0x17
        /*004a*/ 	.short	(.L_507 - .L_506)
.L_506:
        /*004c*/ 	.word	0x00000000
        /*0050*/ 	.short	0x0000
        /*0052*/ 	.short	0x0000
        /*0054*/ 	.byte	0x00, 0xf0, 0x11, 0x00


	//----- nvinfo : EIATTR_SPARSE_MMA_MASK
	.align		4
.L_507:
        /*0058*/ 	.byte	0x03, 0x50
        /*005a*/ 	.short	0x0000


	//----- nvinfo : EIATTR_MAXREG_COUNT
	.align		4
        /*005c*/ 	.byte	0x03, 0x1b
        /*005e*/ 	.short	0x00ff


	//----- nvinfo : EIATTR_MERCURY_ISA_VERSION
	.align		4
        /*0060*/ 	.byte	0x03, 0x5f
        /*0062*/ 	.short	0x0101


	//----- nvinfo : EIATTR_VRC_CTA_INIT_COUNT
	.align		4
        /*0064*/ 	.byte	0x02, 0x4a
	.zero		1
	.zero		1


	//----- nvinfo : EIATTR_EXIT_INSTR_OFFSETS
	.align		4
        /*0068*/ 	.byte	0x04, 0x1c
        /*006a*/ 	.short	(.L_509 - .L_508)


	//   ....[0]....
.L_508:
        /*006c*/ 	.word	0x000000d0


	//   ....[1]....
        /*0070*/ 	.word	0x00000410


	//----- nvinfo : EIATTR_CBANK_PARAM_SIZE
	.align		4
.L_509:
        /*0074*/ 	.byte	0x03, 0x19
        /*0076*/ 	.short	0x0018


	//----- nvinfo : EIATTR_PARAM_CBANK
	.align		4
        /*0078*/ 	.byte	0x04, 0x0a
        /*007a*/ 	.short	(.L_511 - .L_510)
	.align		4
.L_510:
        /*007c*/ 	.word	index@(.nv.constant0.sortX)
        /*0080*/ 	.short	0x0380
        /*0082*/ 	.short	0x0018


	//----- nvinfo : EIATTR_SW_WAR
	.align		4
.L_511:
        /*0084*/ 	.byte	0x04, 0x36
        /*0086*/ 	.short	(.L_513 - .L_512)
.L_512:
        /*0088*/ 	.word	0x00000008
.L_513:


//--------------------- .nv.info.flipY            --------------------------
	.section	.nv.info.flipY,"",@"SHT_CUDA_INFO"
	.sectionflags	@""
	.align	4


	//----- nvinfo : EIATTR_CUDA_API_VERSION
	.align		4
        /*0000*/ 	.byte	0x04, 0x37
        /*0002*/ 	.short	(.L_515 - .L_514)
.L_514:
        /*0004*/ 	.word	0x00000082


	//----- nvinfo : EIATTR_KPARAM_INFO
	.align		4
.L_515:
        /*0008*/ 	.byte	0x04, 0x17
        /*000a*/ 	.short	(.L_517 - .L_516)
.L_516:
        /*000c*/ 	.word	0x00000000
        /*0010*/ 	.short	0x0003
        /*0012*/ 	.short	0x0010
        /*0014*/ 	.byte	0x00, 0xf5, 0x21, 0x00


	//----- nvinfo : EIATTR_KPARAM_INFO
	.align		4
.L_517:
        /*0018*/ 	.byte	0x04, 0x17
        /*001a*/ 	.short	(.L_519 - .L_518)
.L_518:
        /*001c*/ 	.word	0x00000000
        /*0020*/ 	.short	0x0002
        /*0022*/ 	.short	0x0008
        /*0024*/ 	.byte	0x00, 0xf5, 0x21, 0x00


	//----- nvinfo : EIATTR_KPARAM_INFO
	.align		4
.L_519:
        /*0028*/ 	.byte	0x04, 0x17
        /*002a*/ 	.short	(.L_521 - .L_520)
.L_520:
        /*002c*/ 	.word	0x00000000
        /*0030*/ 	.short	0x0001
        /*0032*/ 	.short	0x0004
        /*0034*/ 	.byte	0x00, 0xf0, 0x11, 0x00


	//----- nvinfo : EIATTR_KPARAM_INFO
	.align		4
.L_521:
        /*0038*/ 	.byte	0x04, 0x17
        /*003a*/ 	.short	(.L_523 - .L_522)
.L_522:
        /*003c*/ 	.word	0x00000000
        /*0040*/ 	.short	0x0000
        /*0042*/ 	.short	0x0000
        /*0044*/ 	.byte	0x00, 0xf0, 0x11, 0x00


	//----- nvinfo : EIATTR_SPARSE_MMA_MASK
	.align		4
.L_523:
        /*0048*/ 	.byte	0x03, 0x50
        /*004a*/ 	.short	0x0000


	//----- nvinfo : EIATTR_MAXREG_COUNT
	.align		4
        /*004c*/ 	.byte	0x03, 0x1b
        /*004e*/ 	.short	0x00ff


	//----- nvinfo : EIATTR_MERCURY_ISA_VERSION
	.align		4
        /*0050*/ 	.byte	0x03, 0x5f
        /*0052*/ 	.short	0x0101


	//----- nvinfo : EIATTR_VRC_CTA_INIT_COUNT
	.align		4
        /*0054*/ 	.byte	0x02, 0x4a
	.zero		1
	.zero		1


	//----- nvinfo : EIATTR_EXIT_INSTR_OFFSETS
	.align		4
        /*0058*/ 	.byte	0x04, 0x1c
        /*005a*/ 	.short	(.L_525 - .L_524)


	//   ....[0]....
.L_524:
        /*005c*/ 	.word	0x000000c0


	//   ....[1]....
        /*0060*/ 	.word	0x00000180


	//----- nvinfo : EIATTR_CBANK_PARAM_SIZE
	.align		4
.L_525:
        /*0064*/ 	.byte	0x03, 0x19
        /*0066*/ 	.short	0x0018


	//----- nvinfo : EIATTR_PARAM_CBANK
	.align		4
        /*0068*/ 	.byte	0x04, 0x0a
        /*006a*/ 	.short	(.L_527 - .L_526)
	.align		4
.L_526:
        /*006c*/ 	.word	index@(.nv.constant0.flipY)
        /*0070*/ 	.short	0x0380
        /*0072*/ 	.short	0x0018


	//----- nvinfo : EIATTR_SW_WAR
	.align		4
.L_527:
        /*0074*/ 	.byte	0x04, 0x36
        /*0076*/ 	.short	(.L_529 - .L_528)
.L_528:
        /*0078*/ 	.word	0x00000008
.L_529:


//--------------------- .nv.info.flipX            --------------------------
	.section	.nv.info.flipX,"",@"SHT_CUDA_INFO"
	.sectionflags	@""
	.align	4


	//----- nvinfo : EIATTR_CUDA_API_VERSION
	.align		4
        /*0000*/ 	.byte	0x04, 0x37
        /*0002*/ 	.short	(.L_531 - .L_530)
.L_530:
        /*0004*/ 	.word	0x00000082


	//----- nvinfo : EIATTR_KPARAM_INFO
	.align		4
.L_531:
        /*0008*/ 	.byte	0x04, 0x17
        /*000a*/ 	.short	(.L_533 - .L_532)
.L_532:
        /*000c*/ 	.word	0x00000000
        /*0010*/ 	.short	0x0003
        /*0012*/ 	.short	0x0010
        /*0014*/ 	.byte	0x00, 0xf5, 0x21, 0x00


	//----- nvinfo : EIATTR_KPARAM_INFO
	.align		4
.L_533:
        /*0018*/ 	.byte	0x04, 0x17
        /*001a*/ 	.short	(.L_535 - .L_534)
.L_534:
        /*001c*/ 	.word	0x00000000
        /*0020*/ 	.short	0x0002
        /*0022*/ 	.short	0x0008
        /*0024*/ 	.byte	0x00, 0xf5, 0x21, 0x00


	//----- nvinfo : EIATTR_KPARAM_INFO
	.align		4
.L_535:
        /*0028*/ 	.byte	0x04, 0x17
        /*002a*/ 	.short	(.L_537 - .L_536)
.L_536:
        /*002c*/ 	.word	0x00000000
        /*0030*/ 	.short	0x0001
        /*0032*/ 	.short	0x0004
        /*0034*/ 	.byte	0x00, 0xf0, 0x11, 0x00


	//----- nvinfo : EIATTR_KPARAM_INFO
	.align		4
.L_537:
        /*0038*/ 	.byte	0x04, 0x17
        /*003a*/ 	.short	(.L_539 - .L_538)
.L_538:
        /*003c*/ 	.word	0x00000000
        /*0040*/ 	.short	0x0000
        /*0042*/ 	.short	0x0000
        /*0044*/ 	.byte	0x00, 0xf0, 0x11, 0x00


	//----- nvinfo : EIATTR_SPARSE_MMA_MASK
	.align		4
.L_539:
        /*0048*/ 	.byte	0x03, 0x50
        /*004a*/ 	.short	0x0000


	//----- nvinfo : EIATTR_MAXREG_COUNT
	.align		4
        /*004c*/ 	.byte	0x03, 0x1b
        /*004e*/ 	.short	0x00ff


	//----- nvinfo : EIATTR_MERCURY_ISA_VERSION
	.align		4
        /*0050*/ 	.byte	0x03, 0x5f
        /*0052*/ 	.short	0x0101


	//----- nvinfo : EIATTR_VRC_CTA_INIT_COUNT
	.align		4
        /*0054*/ 	.byte	0x02, 0x4a
	.zero		1
	.zero		1


	//----- nvinfo : EIATTR_EXIT_INSTR_OFFSETS
	.align		4
        /*0058*/ 	.byte	0x04, 0x1c
        /*005a*/ 	.short	(.L_541 - .L_540)


	//   ....[0]....
.L_540:
        /*005c*/ 	.word	0x000000c0


	//   ....[1]....
        /*0060*/ 	.word	0x00000180


	//----- nvinfo : EIATTR_CBANK_PARAM_SIZE
	.align		4
.L_541:
        /*0064*/ 	.byte	0x03, 0x19
        /*0066*/ 	.short	0x0018


	//----- nvinfo : EIATTR_PARAM_CBANK
	.align		4
        /*0068*/ 	.byte	0x04, 0x0a
        /*006a*/ 	.short	(.L_543 - .L_542)
	.align		4
.L_542:
        /*006c*/ 	.word	index@(.nv.constant0.flipX)
        /*0070*/ 	.short	0x0380
        /*0072*/ 	.short	0x0018


	//----- nvinfo : EIATTR_SW_WAR
	.align		4
.L_543:
        /*0074*/ 	.byte	0x04, 0x36
        /*0076*/ 	.short	(.L_545 - .L_544)
.L_544:
        /*0078*/ 	.word	0x00000008
.L_545:


//--------------------- .nv.info.transpose        --------------------------
	.section	.nv.info.transpose,"",@"SHT_CUDA_INFO"
	.sectionflags	@""
	.align	4


	//----- nvinfo : EIATTR_CUDA_API_VERSION
	.align		4
        /*0000*/ 	.byte	0x04, 0x37
        /*0002*/ 	.short	(.L_547 - .L_546)
.L_546:
        /*0004*/ 	.word	0x00000082


	//----- nvinfo : EIATTR_KPARAM_INFO
	.align		4
.L_547:
        /*0008*/ 	.byte	0x04, 0x17
        /*000a*/ 	.short	(.L_549 - .L_548)
.L_548:
        /*000c*/ 	.word	0x00000000
        /*0010*/ 	.short	0x0003
        /*0012*/ 	.short	0x0010
        /*0014*/ 	.byte	0x00, 0xf5, 0x21, 0x00


	//----- nvinfo : EIATTR_KPARAM_INFO
	.align		4
.L_549:
        /*0018*/ 	.byte	0x04, 0x17
        /*001a*/ 	.short	(.L_551 - .L_550)
.L_550:
        /*001c*/ 	.word	0x00000000
        /*0020*/ 	.short	0x0002
        /*0022*/ 	.short	0x0008
        /*0024*/ 	.byte	0x00, 0xf5, 0x21, 0x00


	//----- nvinfo : EIATTR_KPARAM_INFO
	.align		4
.L_551:
        /*0028*/ 	.byte	0x04, 0x17
        /*002a*/ 	.short	(.L_553 - .L_552)
.L_552:
        /*002c*/ 	.word	0x00000000
        /*0030*/ 	.short	0x0001
        /*0032*/ 	.short	0x0004
        /*0034*/ 	.byte	0x00, 0xf0, 0x11, 0x00


	//----- nvinfo : EIATTR_KPARAM_INFO
	.align		4
.L_553:
        /*0038*/ 	.byte	0x04, 0x17
        /*003a*/ 	.short	(.L_555 - .L_554)
.L_554:
        /*003c*/ 	.word	0x00000000
        /*0040*/ 	.short	0x0000
        /*0042*/ 	.short	0x0000
        /*0044*/ 	.byte	0x00, 0xf0, 0x11, 0x00


	//----- nvinfo : EIATTR_SPARSE_MMA_MASK
	.align		4
.L_555:
        /*0048*/ 	.byte	0x03, 0x50
        /*004a*/ 	.short	0x0000


	//----- nvinfo : EIATTR_MAXREG_COUNT
	.align		4
        /*004c*/ 	.byte	0x03, 0x1b
        /*004e*/ 	.short	0x00ff


	//----- nvinfo : EIATTR_MERCURY_ISA_VERSION
	.align		4
        /*0050*/ 	.byte	0x03, 0x5f
        /*0052*/ 	.short	0x0101


	//----- nvinfo : EIATTR_VRC_CTA_INIT_COUNT
	.align		4
        /*0054*/ 	.byte	0x02, 0x4a
	.zero		1
	.zero		1


	//----- nvinfo : EIATTR_EXIT_INSTR_OFFSETS
	.align		4
        /*0058*/ 	.byte	0x04, 0x1c
        /*005a*/ 	.short	(.L_557 - .L_556)


	//   ....[0]....
.L_556:
        /*005c*/ 	.word	0x000000c0


	//   ....[1]....
        /*0060*/ 	.word	0x00000160


	//----- nvinfo : EIATTR_CBANK_PARAM_SIZE
	.align		4
.L_557:
        /*0064*/ 	.byte	0x03, 0x19
        /*0066*/ 	.short	0x0018


	//----- nvinfo : EIATTR_PARAM_CBANK
	.align		4
        /*0068*/ 	.byte	0x04, 0x0a
        /*006a*/ 	.short	(.L_559 - .L_558)
	.align		4
.L_558:
        /*006c*/ 	.word	index@(.nv.constant0.transpose)
        /*0070*/ 	.short	0x0380
        /*0072*/ 	.short	0x0018


	//----- nvinfo : EIATTR_SW_WAR
	.align		4
.L_559:
        /*0074*/ 	.byte	0x04, 0x36
        /*0076*/ 	.short	(.L_561 - .L_560)
.L_560:
        /*0078*/ 	.word	0x00000008
.L_561:


//--------------------- .nv.callgraph             --------------------------
	.section	.nv.callgraph,"",@"SHT_CUDA_CALLGRAPH"
	.align	4
	.sectionentsize	8
	.align		4
        /*0000*/ 	.word	0x00000000
	.align		4
        /*0004*/ 	.word	0xffffffff
	.align		4
        /*0008*/ 	.word	0x00000000
	.align		4
        /*000c*/ 	.word	0xfffffffe
	.align		4
        /*0010*/ 	.word	0x00000000
	.align		4
        /*0014*/ 	.word	0xfffffffd
	.align		4
        /*0018*/ 	.word	0x00000000
	.align		4
        /*001c*/ 	.word	0xfffffffc


//--------------------- .text.matrixConvRepeatBorder --------------------------
	.section	.text.matrixConvRepeatBorder,"ax",@progbits
	.align	128
        .global         matrixConvRepeatBorder
        .type           matrixConvRepeatBorder,@function
        .size           matrixConvRepeatBorder,(.L_x_65 - matrixConvRepeatBorder)
        .other          matrixConvRepeatBorder,@"STO_CUDA_ENTRY STV_DEFAULT"
matrixConvRepeatBorder:
.text.matrixConvRepeatBorder:
[----:B------:R-:W-:Y:S01]  /*0000*/  LDC R1, c[0x0][0x37c] ;  /* 0x0000df00ff017b82 */ /* 0x000fe20000000800 */
[----:B------:R-:W0:Y:S07]  /*0010*/  S2R R3, SR_TID.Y ;  /* 0x0000000000037919 */ /* 0x000e2e0000002200 */
[----:B------:R-:W1:Y:S01]  /*0020*/  LDC R17, c[0x0][0x360] ;  /* 0x0000d800ff117b82 */ /* 0x000e620000000800 */
[----:B------:R-:W2:Y:S01]  /*0030*/  LDCU.64 UR6, c[0x0][0x380] ;  /* 0x00007000ff0677ac */ /* 0x000ea20008000a00 */
[----:B------:R-:W1:Y:S06]  /*0040*/  S2R R2, SR_TID.X ;  /* 0x0000000000027919 */ /* 0x000e6c0000002100 */
[----:B------:R-:W0:Y:S08]  /*0050*/  S2UR UR5, SR_CTAID.Y ;  /* 0x00000000000579c3 */ /* 0x000e300000002600 */
[----:B------:R-:W0:Y:S08]  /*0060*/  LDC R0, c[0x0][0x364] ;  /* 0x0000d900ff007b82 */ /* 0x000e300000000800 */
[----:B------:R-:W1:Y:S01]  /*0070*/  S2UR UR4, SR_CTAID.X ;  /* 0x00000000000479c3 */ /* 0x000e620000002500 */
[----:B0-----:R-:W-:-:S05]  /*0080*/  IMAD R0, R0, UR5, R3 ;  /* 0x0000000500007c24 */ /* 0x001fca000f8e0203 */
[----:B--2---:R-:W-:Y:S01]  /*0090*/  ISETP.GE.AND P0, PT, R0, UR7, PT ;  /* 0x0000000700007c0c */ /* 0x004fe2000bf06270 */
[----:B-1----:R-:W-:-:S05]  /*00a0*/  IMAD R17, R17, UR4, R2 ;  /* 0x0000000411117c24 */ /* 0x002fca000f8e0202 */
[----:B------:R-:W-:-:S13]  /*00b0*/  ISETP.GE.OR P0, PT, R17, UR6, P0 ;  /* 0x0000000611007c0c */ /* 0x000fda0008706670 */
[----:B------:R-:W-:Y:S05]  /*00c0*/  @P0 EXIT ;  /* 0x000000000000094d */ /* 0x000fea0003800000 */
[----:B------:R-:W0:Y:S01]  /*00d0*/  LDCU UR5, c[0x0][0x388] ;  /* 0x00007100ff0577ac */ /* 0x000e220008000800 */
[----:B------:R-:W-:Y:S01]  /*00e0*/  IMAD.MOV.U32 R10, RZ, RZ, RZ ;  /* 0x000000ffff0a7224 */ /* 0x000fe200078e00ff */
[----:B------:R-:W1:Y:S01]  /*00f0*/  LDCU.64 UR10, c[0x0][0x358] ;  /* 0x00006b00ff0a77ac */ /* 0x000e620008000a00 */
[----:B0-----:R-:W-:-:S09]  /*0100*/  UISETP.GE.AND UP0, UPT, UR5, 0x1, UPT ;  /* 0x000000010500788c */ /* 0x001fd2000bf06270 */
[----:B-1----:R-:W-:Y:S05]  /*0110*/  BRA.U !UP0, `(.L_x_0) ;  /* 0x0000000d08f87547 */ /* 0x002fea000b800000 */
[----:B------:R-:W0:Y:S01]  /*0120*/  LDCU UR4, c[0x0][0x38c] ;  /* 0x00007180ff0477ac */ /* 0x000e220008000800 */
[----:B------:R-:W-:Y:S01]  /*0130*/  IMAD.MOV.U32 R10, RZ, RZ, RZ ;  /* 0x000000ffff0a7224 */ /* 0x000fe200078e00ff */
[----:B------:R-:W-:Y:S02]  /*0140*/  USHF.R.U32.HI UR6, URZ, 0x1, UR5 ;  /* 0x00000001ff067899 */ /* 0x000fe40008011605 */
[----:B------:R-:W-:Y:S02]  /*0150*/  ULOP3.LUT UR7, UR5, 0x7, URZ, 0xc0, !UPT ;  /* 0x0000000705077892 */ /* 0x000fe4000f8ec0ff */
[----:B------:R-:W-:Y:S02]  /*0160*/  ULOP3.LUT UR9, UR5, 0x3, URZ, 0xc0, !UPT ;  /* 0x0000000305097892 */ /* 0x000fe4000f8ec0ff */
[----:B------:R-:W-:Y:S01]  /*0170*/  UIADD3 UR8, UPT, UPT, UR7, -0x1, URZ ;  /* 0xffffffff07087890 */ /* 0x000fe2000fffe0ff */
[----:B------:R-:W-:Y:S01]  /*0180*/  IADD3 R19, PT, PT, R17, -UR6, RZ ;  /* 0x8000000611137c10 */ /* 0x000fe2000fffe0ff */
[----:B------:R-:W-:-:S02]  /*0190*/  ULOP3.LUT UR5, UR5, 0x7ffffff8, URZ, 0xc0, !UPT ;  /* 0x7ffffff805057892 */ /* 0x000fc4000f8ec0ff */
[----:B------:R-:W-:Y:S02]  /*01a0*/  UISETP.GE.U32.AND UP1, UPT, UR8, 0x3, UPT ;  /* 0x000000030800788c */ /* 0x000fe4000bf26070 */
[----:B0-----:R-:W-:-:S06]  /*01b0*/  USHF.R.S32.HI UR4, URZ, 0x1, UR4 ;  /* 0x00000001ff047899 */ /* 0x001fcc0008011404 */
[----:B------:R-:W-:Y:S01]  /*01c0*/  VIADD R26, R0, -UR4 ;  /* 0x80000004001a7c36 */ /* 0x000fe20008000000 */
[----:B------:R-:W-:-:S06]  /*01d0*/  UMOV UR4, URZ ;  /* 0x000000ff00047c82 */ /* 0x000fcc0008000000 */
.L_x_6:
[----:B------:R-:W0:Y:S01]  /*01e0*/  LDC R18, c[0x0][0x384] ;  /* 0x0000e100ff127b82 */ /* 0x000e220000000800 */
[----:B------:R-:W1:Y:S01]  /*01f0*/  LDCU UR8, c[0x0][0x388] ;  /* 0x00007100ff0877ac */ /* 0x000e620008000800 */
[----:B------:R-:W-:Y:S02]  /*0200*/  VIADD R2, R26, UR4 ;  /* 0x000000041a027c36 */ /* 0x000fe40008000000 */
[----:B------:R-:W-:-:S03]  /*0210*/  IMAD.MOV.U32 R12, RZ, RZ, RZ ;  /* 0x000000ffff0c7224 */ /* 0x000fc600078e00ff */
[----:B------:R-:W-:Y:S01]  /*0220*/  SHF.R.S32.HI R3, RZ, 0x1f, R2 ;  /* 0x0000001fff037819 */ /* 0x000fe20000011402 */
[----:B-1----:R-:W-:Y:S02]  /*0230*/  UISETP.GE.U32.AND UP2, UPT, UR8, 0x8, UPT ;  /* 0x000000080800788c */ /* 0x002fe4000bf46070 */
[----:B------:R-:W-:Y:S02]  /*0240*/  UIMAD UR6, UR4, UR8, URZ ;  /* 0x00000008040672a4 */ /* 0x000fe4000f8e02ff */
[----:B------:R-:W-:Y:S01]  /*0250*/  UIADD3 UR4, UPT, UPT, UR4, 0x1, URZ ;  /* 0x0000000104047890 */ /* 0x000fe2000fffe0ff */
[----:B0-----:R-:W-:-:S03]  /*0260*/  LOP3.LUT R3, R3, R18, RZ, 0xc0, !PT ;  /* 0x0000001203037212 */ /* 0x001fc600078ec0ff */
[----:B------:R-:W-:Y:S01]  /*0270*/  UISETP.NE.AND UP0, UPT, UR4, UR8, UPT ;  /* 0x000000080400728c */ /* 0x000fe2000bf05270 */
[----:B------:R-:W-:-:S04]  /*0280*/  IADD3 R3, PT, PT, R2, R3, RZ ;  /* 0x0000000302037210 */ /* 0x000fc80007ffe0ff */
[----:B------:R-:W-:-:S04]  /*0290*/  ISETP.GE.AND P0, PT, R3, R18, PT ;  /* 0x000000120300720c */ /* 0x000fc80003f06270 */
[----:B------:R-:W-:-:S05]  /*02a0*/  SEL R18, R18, RZ, P0 ;  /* 0x000000ff12127207 */ /* 0x000fca0000000000 */
[----:B------:R-:W-:Y:S01]  /*02b0*/  IMAD.IADD R18, R3, 0x1, -R18 ;  /* 0x0000000103127824 */ /* 0x000fe200078e0a12 */
[----:B------:R-:W-:Y:S06]  /*02c0*/  BRA.U !UP2, `(.L_x_1) ;  /* 0x000000050aa87547 */ /* 0x000fec000b800000 */
[----:B------:R-:W0:Y:S01]  /*02d0*/  LDC R21, c[0x0][0x380] ;  /* 0x0000e000ff157b82 */ /* 0x000e220000000800 */
[----:B------:R-:W-:-:S07]  /*02e0*/  HFMA2 R16, -RZ, RZ, 0, 0 ;  /* 0x00000000ff107431 */ /* 0x000fce00000001ff */
[----:B------:R-:W1:Y:S08]  /*02f0*/  LDC.64 R2, c[0x0][0x390] ;  /* 0x0000e400ff027b82 */ /* 0x000e700000000a00 */
[----:B------:R-:W2:Y:S02]  /*0300*/  LDC.64 R4, c[0x0][0x398] ;  /* 0x0000e600ff047b82 */ /* 0x000ea40000000a00 */
.L_x_2:
[----:B------:R-:W-:-:S04]  /*0310*/  IMAD.IADD R13, R19, 0x1, R16 ;  /* 0x00000001130d7824 */ /* 0x000fc800078e0210 */
[----:B------:R-:W-:Y:S01]  /*0320*/  VIADD R8, R13, 0x1 ;  /* 0x000000010d087836 */ /* 0x000fe20000000000 */
[----:B------:R-:W-:-:S04]  /*0330*/  SHF.R.S32.HI R6, RZ, 0x1f, R13 ;  /* 0x0000001fff067819 */ /* 0x000fc8000001140d */
[-C--:B0-----:R-:W-:Y:S02]  /*0340*/  LOP3.LUT R6, R6, R21.reuse, RZ, 0xc0, !PT ;  /* 0x0000001506067212 */ /* 0x081fe400078ec0ff */
[----:B------:R-:W-:Y:S02]  /*0350*/  SHF.R.S32.HI R12, RZ, 0x1f, R8 ;  /* 0x0000001fff0c7819 */ /* 0x000fe40000011408 */
[----:B------:R-:W-:Y:S02]  /*0360*/  IADD3 R6, PT, PT, R13, R6, RZ ;  /* 0x000000060d067210 */ /* 0x000fe40007ffe0ff */
[-C--:B------:R-:W-:Y:S02]  /*0370*/  LOP3.LUT R9, R12, R21.reuse, RZ, 0xc0, !PT ;  /* 0x000000150c097212 */ /* 0x080fe400078ec0ff */
[-C--:B------:R-:W-:Y:S01]  /*0380*/  ISETP.GE.AND P0, PT, R6, R21.reuse, PT ;  /* 0x000000150600720c */ /* 0x080fe20003f06270 */
[----:B------:R-:W-:Y:S02]  /*0390*/  IMAD R7, R18, R21, R6 ;  /* 0x0000001512077224 */ /* 0x000fe400078e0206 */
[----:B------:R-:W-:Y:S01]  /*03a0*/  IMAD.IADD R8, R8, 0x1, R9 ;  /* 0x0000000108087824 */ /* 0x000fe200078e0209 */
[----:B------:R-:W-:-:S02]  /*03b0*/  SEL R6, R21, RZ, P0 ;  /* 0x000000ff15067207 */ /* 0x000fc40000000000 */
[----:B------:R-:W-:Y:S02]  /*03c0*/  IADD3 R9, PT, PT, R16, UR6, RZ ;  /* 0x0000000610097c10 */ /* 0x000fe4000fffe0ff */
[----:B------:R-:W-:Y:S01]  /*03d0*/  ISETP.GE.AND P0, PT, R8, R21, PT ;  /* 0x000000150800720c */ /* 0x000fe20003f06270 */
[----:B------:R-:W-:-:S04]  /*03e0*/  IMAD.IADD R7, R7, 0x1, -R6 ;  /* 0x0000000107077824 */ /* 0x000fc800078e0a06 */
[----:B-1----:R-:W-:-:S04]  /*03f0*/  IMAD.WIDE R14, R7, 0x4, R2 ;  /* 0x00000004070e7825 */ /* 0x002fc800078e0202 */
[----:B--2---:R-:W-:Y:S02]  /*0400*/  IMAD.WIDE.U32 R6, R9, 0x4, R4 ;  /* 0x0000000409067825 */ /* 0x004fe400078e0004 */
[----:B------:R0:W2:Y:S02]  /*0410*/  LDG.E R15, desc[UR10][R14.64] ;  /* 0x0000000a0e0f7981 */ /* 0x0000a4000c1e1900 */
[----:B------:R-:W-:Y:S01]  /*0420*/  IMAD R9, R18, R21, R8 ;  /* 0x0000001512097224 */ /* 0x000fe200078e0208 */
[----:B------:R-:W-:Y:S01]  /*0430*/  SEL R8, R21, RZ, P0 ;  /* 0x000000ff15087207 */ /* 0x000fe20000000000 */
[----:B------:R-:W2:Y:S04]  /*0440*/  LDG.E R11, desc[UR10][R6.64] ;  /* 0x0000000a060b7981 */ /* 0x000ea8000c1e1900 */
[----:B------:R-:W-:Y:S01]  /*0450*/  IMAD.IADD R9, R9, 0x1, -R8 ;  /* 0x0000000109097824 */ /* 0x000fe200078e0a08 */
[----:B------:R-:W3:Y:S03]  /*0460*/  LDG.E R12, desc[UR10][R6.64+0x4] ;  /* 0x0000040a060c7981 */ /* 0x000ee6000c1e1900 */
[----:B------:R-:W-:-:S05]  /*0470*/  IMAD.WIDE R8, R9, 0x4, R2 ;  /* 0x0000000409087825 */ /* 0x000fca00078e0202 */
[----:B------:R1:W3:Y:S01]  /*0480*/  LDG.E R25, desc[UR10][R8.64] ;  /* 0x0000000a08197981 */ /* 0x0002e2000c1e1900 */
[C---:B------:R-:W-:Y:S01]  /*0490*/  VIADD R28, R13.reuse, 0x2 ;  /* 0x000000020d1c7836 */ /* 0x040fe20000000000 */
[----:B------:R-:W-:-:S04]  /*04a0*/  IADD3 R22, PT, PT, R13, 0x3, RZ ;  /* 0x000000030d167810 */ /* 0x000fc80007ffe0ff */
[----:B------:R-:W-:Y:S02]  /*04b0*/  SHF.R.S32.HI R20, RZ, 0x1f, R28 ;  /* 0x0000001fff147819 */ /* 0x000fe4000001141c */
[----:B------:R-:W-:Y:S02]  /*04c0*/  SHF.R.S32.HI R24, RZ, 0x1f, R22 ;  /* 0x0000001fff187819 */ /* 0x000fe40000011416 */
[----:B------:R-:W-:Y:S01]  /*04d0*/  LOP3.LUT R23, R20, R21, RZ, 0xc0, !PT ;  /* 0x0000001514177212 */ /* 0x000fe200078ec0ff */
[----:B------:R-:W-:-:S04]  /*04e0*/  VIADD R20, R13, 0x4 ;  /* 0x000000040d147836 */ /* 0x000fc80000000000 */
[----:B------:R-:W-:Y:S01]  /*04f0*/  IMAD.IADD R28, R28, 0x1, R23 ;  /* 0x000000011c1c7824 */ /* 0x000fe200078e0217 */
[-C--:B------:R-:W-:Y:S02]  /*0500*/  LOP3.LUT R23, R24, R21.reuse, RZ, 0xc0, !PT ;  /* 0x0000001518177212 */ /* 0x080fe400078ec0ff */
[----:B------:R-:W-:Y:S02]  /*0510*/  SHF.R.S32.HI R24, RZ, 0x1f, R20 ;  /* 0x0000001fff187819 */ /* 0x000fe40000011414 */
[C---:B0-----:R-:W-:Y:S02]  /*0520*/  IADD3 R14, PT, PT, R13.reuse, 0x5, RZ ;  /* 0x000000050d0e7810 */ /* 0x041fe40007ffe0ff */
[-C--:B-1----:R-:W-:Y:S02]  /*0530*/  LOP3.LUT R9, R24, R21.reuse, RZ, 0xc0, !PT ;  /* 0x0000001518097212 */ /* 0x082fe400078ec0ff */
[----:B------:R-:W-:Y:S02]  /*0540*/  SHF.R.S32.HI R8, RZ, 0x1f, R14 ;  /* 0x0000001fff087819 */ /* 0x000fe4000001140e */
[----:B------:R-:W-:Y:S01]  /*0550*/  IADD3 R24, PT, PT, R13, 0x6, RZ ;  /* 0x000000060d187810 */ /* 0x000fe20007ffe0ff */
[----:B------:R-:W-:Y:S01]  /*0560*/  IMAD.IADD R20, R20, 0x1, R9 ;  /* 0x0000000114147824 */ /* 0x000fe200078e0209 */
[----:B------:R-:W-:-:S02]  /*0570*/  LOP3.LUT R9, R8, R21, RZ, 0xc0, !PT ;  /* 0x0000001508097212 */ /* 0x000fc400078ec0ff */
[----:B------:R-:W-:-:S03]  /*0580*/  SHF.R.S32.HI R8, RZ, 0x1f, R24 ;  /* 0x0000001fff087819 */ /* 0x000fc60000011418 */
[----:B------:R-:W-:Y:S01]  /*0590*/  IMAD.IADD R14, R14, 0x1, R9 ;  /* 0x000000010e0e7824 */ /* 0x000fe200078e0209 */
[-C--:B------:R-:W-:Y:S01]  /*05a0*/  LOP3.LUT R9, R8, R21.reuse, RZ, 0xc0, !PT ;  /* 0x0000001508097212 */ /* 0x080fe200078ec0ff */
[----:B------:R-:W-:Y:S01]  /*05b0*/  VIADD R8, R13, 0x7 ;  /* 0x000000070d087836 */ /* 0x000fe20000000000 */
[----:B------:R-:W-:Y:S01]  /*05c0*/  ISETP.GE.AND P0, PT, R28, R21, PT ;  /* 0x000000151c00720c */ /* 0x000fe20003f06270 */
[----:B------:R-:W-:Y:S01]  /*05d0*/  IMAD.IADD R22, R22, 0x1, R23 ;  /* 0x0000000116167824 */ /* 0x000fe200078e0217 */
[----:B------:R-:W-:Y:S02]  /*05e0*/  IADD3 R24, PT, PT, R24, R9, RZ ;  /* 0x0000000918187210 */ /* 0x000fe40007ffe0ff */
[----:B------:R-:W-:Y:S02]  /*05f0*/  SHF.R.S32.HI R9, RZ, 0x1f, R8 ;  /* 0x0000001fff097819 */ /* 0x000fe40000011408 */
[----:B------:R-:W-:Y:S02]  /*0600*/  SEL R23, R21, RZ, P0 ;  /* 0x000000ff15177207 */ /* 0x000fe40000000000 */
[----:B------:R-:W-:-:S02]  /*0610*/  ISETP.GE.AND P0, PT, R22, R21, PT ;  /* 0x000000151600720c */ /* 0x000fc40003f06270 */
[-C--:B------:R-:W-:Y:S02]  /*0620*/  LOP3.LUT R9, R9, R21.reuse, RZ, 0xc0, !PT ;  /* 0x0000001509097212 */ /* 0x080fe400078ec0ff */
[C---:B------:R-:W-:Y:S01]  /*0630*/  SEL R13, R21.reuse, RZ, P0 ;  /* 0x000000ff150d7207 */ /* 0x040fe20000000000 */
[-C--:B------:R-:W-:Y:S01]  /*0640*/  IMAD R22, R18, R21.reuse, R22 ;  /* 0x0000001512167224 */ /* 0x080fe200078e0216 */
[-C--:B------:R-:W-:Y:S01]  /*0650*/  ISETP.GE.AND P0, PT, R20, R21.reuse, PT ;  /* 0x000000151400720c */ /* 0x080fe20003f06270 */
[----:B------:R-:W-:Y:S02]  /*0660*/  IMAD.IADD R8, R8, 0x1, R9 ;  /* 0x0000000108087824 */ /* 0x000fe400078e0209 */
[CC--:B------:R-:W-:Y:S01]  /*0670*/  IMAD R28, R18.reuse, R21.reuse, R28 ;  /* 0x00000015121c7224 */ /* 0x0c0fe200078e021c */
[----:B------:R-:W-:Y:S01]  /*0680*/  SEL R9, R21, RZ, P0 ;  /* 0x000000ff15097207 */ /* 0x000fe20000000000 */
[-C--:B------:R-:W-:Y:S01]  /*0690*/  IMAD R20, R18, R21.reuse, R20 ;  /* 0x0000001512147224 */ /* 0x080fe200078e0214 */
[----:B------:R-:W-:Y:S01]  /*06a0*/  ISETP.GE.AND P0, PT, R14, R21, PT ;  /* 0x000000150e00720c */ /* 0x000fe20003f06270 */
[----:B------:R-:W-:Y:S01]  /*06b0*/  IMAD.IADD R23, R28, 0x1, -R23 ;  /* 0x000000011c177824 */ /* 0x000fe200078e0a17 */
[----:B------:R-:W-:-:S02]  /*06c0*/  IADD3 R13, PT, PT, -R13, R22, RZ ;  /* 0x000000160d0d7210 */ /* 0x000fc40007ffe1ff */
[-C--:B------:R-:W-:Y:S01]  /*06d0*/  ISETP.GE.AND P1, PT, R24, R21.reuse, PT ;  /* 0x000000151800720c */ /* 0x080fe20003f26270 */
[----:B------:R-:W-:Y:S01]  /*06e0*/  IMAD.IADD R9, R20, 0x1, -R9 ;  /* 0x0000000114097824 */ /* 0x000fe200078e0a09 */
[----:B------:R-:W4:Y:S01]  /*06f0*/  LDG.E R28, desc[UR10][R6.64+0x10] ;  /* 0x0000100a061c7981 */ /* 0x000f22000c1e1900 */
[C---:B------:R-:W-:Y:S01]  /*0700*/  IMAD R27, R18.reuse, R21, R24 ;  /* 0x00000015121b7224 */ /* 0x040fe200078e0218 */
[----:B------:R-:W-:Y:S02]  /*0710*/  SEL R20, R21, RZ, P1 ;  /* 0x000000ff15147207 */ /* 0x000fe40000800000 */
[----:B------:R-:W5:Y:S01]  /*0720*/  LDG.E R24, desc[UR10][R6.64+0x8] ;  /* 0x0000080a06187981 */ /* 0x000f62000c1e1900 */
[----:B--2---:R-:W-:Y:S01]  /*0730*/  FFMA R22, R15, R11, R10 ;  /* 0x0000000b0f167223 */ /* 0x004fe2000000000a */
[-C--:B------:R-:W-:Y:S01]  /*0740*/  IMAD R15, R18, R21.reuse, R14 ;  /* 0x00000015120f7224 */ /* 0x080fe200078e020e */
[----:B------:R-:W-:Y:S01]  /*0750*/  SEL R14, R21, RZ, P0 ;  /* 0x000000ff150e7207 */ /* 0x000fe20000000000 */
[----:B------:R-:W-:Y:S01]  /*0760*/  IMAD.WIDE R10, R23, 0x4, R2 ;  /* 0x00000004170a7825 */ /* 0x000fe200078e0202 */
[----:B------:R-:W-:-:S03]  /*0770*/  ISETP.GE.AND P0, PT, R8, R21, PT ;  /* 0x000000150800720c */ /* 0x000fc60003f06270 */
[----:B------:R-:W-:Y:S01]  /*0780*/  IMAD.IADD R23, R15, 0x1, -R14 ;  /* 0x000000010f177824 */ /* 0x000fe200078e0a0e */
[----:B------:R-:W-:Y:S01]  /*0790*/  IADD3 R15, PT, PT, -R20, R27, RZ ;  /* 0x0000001b140f7210 */ /* 0x000fe20007ffe1ff */
[----:B------:R-:W-:Y:S01]  /*07a0*/  IMAD R14, R18, R21, R8 ;  /* 0x00000015120e7224 */ /* 0x000fe200078e0208 */
[----:B------:R0:W5:Y:S01]  /*07b0*/  LDG.E R20, desc[UR10][R10.64] ;  /* 0x0000000a0a147981 */ /* 0x000162000c1e1900 */
[----:B---3--:R-:W-:Y:S01]  /*07c0*/  FFMA R25, R25, R12, R22 ;  /* 0x0000000c19197223 */ /* 0x008fe20000000016 */
[--C-:B------:R-:W-:Y:S01]  /*07d0*/  IMAD.WIDE R12, R13, 0x4, R2.reuse ;  /* 0x000000040d0c7825 */ /* 0x100fe200078e0202 */
[----:B------:R-:W-:Y:S01]  /*07e0*/  SEL R29, R21, RZ, P0 ;  /* 0x000000ff151d7207 */ /* 0x000fe20000000000 */
[----:B------:R-:W2:Y:S02]  /*07f0*/  LDG.E R27, desc[UR10][R6.64+0xc] ;  /* 0x00000c0a061b7981 */ /* 0x000ea4000c1e1900 */
[--C-:B------:R-:W-:Y:S02]  /*0800*/  IMAD.WIDE R8, R9, 0x4, R2.reuse ;  /* 0x0000000409087825 */ /* 0x100fe400078e0202 */
[----:B------:R-:W2:Y:S02]  /*0810*/  LDG.E R12, desc[UR10][R12.64] ;  /* 0x0000000a0c0c7981 */ /* 0x000ea4000c1e1900 */
[----:B0-----:R-:W-:-:S02]  /*0820*/  IMAD.WIDE R10, R23, 0x4, R2 ;  /* 0x00000004170a7825 */ /* 0x001fc400078e0202 */
[----:B------:R-:W4:Y:S02]  /*0830*/  LDG.E R8, desc[UR10][R8.64] ;  /* 0x0000000a08087981 */ /* 0x000f24000c1e1900 */
[----:B------:R-:W-:Y:S02]  /*0840*/  IMAD.IADD R29, R14, 0x1, -R29 ;  /* 0x000000010e1d7824 */ /* 0x000fe400078e0a1d */
[--C-:B------:R-:W-:Y:S01]  /*0850*/  IMAD.WIDE R14, R15, 0x4, R2.reuse ;  /* 0x000000040f0e7825 */ /* 0x100fe200078e0202 */
[----:B------:R-:W3:Y:S03]  /*0860*/  LDG.E R10, desc[UR10][R10.64] ;  /* 0x0000000a0a0a7981 */ /* 0x000ee6000c1e1900 */
[----:B------:R-:W-:Y:S01]  /*0870*/  IMAD.WIDE R22, R29, 0x4, R2 ;  /* 0x000000041d167825 */ /* 0x000fe200078e0202 */
[----:B------:R-:W3:Y:S04]  /*0880*/  LDG.E R13, desc[UR10][R6.64+0x18] ;  /* 0x0000180a060d7981 */ /* 0x000ee8000c1e1900 */
[----:B------:R-:W3:Y:S04]  /*0890*/  LDG.E R9, desc[UR10][R6.64+0x14] ;  /* 0x0000140a06097981 */ /* 0x000ee8000c1e1900 */
[----:B------:R-:W3:Y:S04]  /*08a0*/  LDG.E R14, desc[UR10][R14.64] ;  /* 0x0000000a0e0e7981 */ /* 0x000ee8000c1e1900 */
[----:B------:R-:W3:Y:S04]  /*08b0*/  LDG.E R29, desc[UR10][R6.64+0x1c] ;  /* 0x00001c0a061d7981 */ /* 0x000ee8000c1e1900 */
[----:B------:R-:W3:Y:S01]  /*08c0*/  LDG.E R23, desc[UR10][R22.64] ;  /* 0x0000000a16177981 */ /* 0x000ee2000c1e1900 */
[----:B------:R-:W-:-:S05]  /*08d0*/  VIADD R16, R16, 0x8 ;  /* 0x0000000810107836 */ /* 0x000fca0000000000 */
[----:B------:R-:W-:Y:S01]  /*08e0*/  ISETP.NE.AND P0, PT, R16, UR5, PT ;  /* 0x0000000510007c0c */ /* 0x000fe2000bf05270 */
[----:B-----5:R-:W-:-:S04]  /*08f0*/  FFMA R25, R20, R24, R25 ;  /* 0x0000001814197223 */ /* 0x020fc80000000019 */
[----:B--2---:R-:W-:-:S04]  /*0900*/  FFMA R25, R12, R27, R25 ;  /* 0x0000001b0c197223 */ /* 0x004fc80000000019 */
[----:B----4-:R-:W-:-:S04]  /*0910*/  FFMA R25, R8, R28, R25 ;  /* 0x0000001c08197223 */ /* 0x010fc80000000019 */
[----:B---3--:R-:W-:-:S04]  /*0920*/  FFMA R9, R10, R9, R25 ;  /* 0x000000090a097223 */ /* 0x008fc80000000019 */
[----:B------:R-:W-:-:S04]  /*0930*/  FFMA R14, R14, R13, R9 ;  /* 0x0000000d0e0e7223 */ /* 0x000fc80000000009 */
[----:B------:R-:W-:Y:S01]  /*0940*/  FFMA R10, R23, R29, R14 ;  /* 0x0000001d170a7223 */ /* 0x000fe2000000000e */
[----:B------:R-:W-:Y:S06]  /*0950*/  @P0 BRA `(.L_x_2) ;  /* 0xfffffff8006c0947 */ /* 0x000fec000383ffff */
[----:B------:R-:W-:-:S07]  /*0960*/  MOV R12, UR5 ;  /* 0x00000005000c7c02 */ /* 0x000fce0008000f00 */
.L_x_1:
[----:B------:R-:W-:-:S09]  /*0970*/  UISETP.NE.AND UP2, UPT, UR7, URZ, UPT ;  /* 0x000000ff0700728c */ /* 0x000fd2000bf45270 */
[----:B------:R-:W-:Y:S05]  /*0980*/  BRA.U !UP2, `(.L_x_3) ;  /* 0x000000050ad87547 */ /* 0x000fea000b800000 */
[----:B------:R-:W-:Y:S01]  /*0990*/  UISETP.NE.AND UP2, UPT, UR9, URZ, UPT ;  /* 0x000000ff0900728c */ /* 0x000fe2000bf45270 */
[----:B------:R-:W-:Y:S10]  /*09a0*/  BRA.U !UP1, `(.L_x_4) ;  /* 0x0000000109ec7547 */ /* 0x000ff4000b800000 */
[----:B------:R-:W0:Y:S01]  /*09b0*/  LDC.64 R8, c[0x0][0x398] ;  /* 0x0000e600ff087b82 */ /* 0x000e220000000a00 */
[----:B------:R-:W-:Y:S02]  /*09c0*/  IMAD.IADD R13, R19, 0x1, R12 ;  /* 0x00000001130d7824 */ /* 0x000fe400078e020c */
[----:B------:R-:W-:-:S05]  /*09d0*/  VIADD R3, R12, UR6 ;  /* 0x000000060c037c36 */ /* 0x000fca0008000000 */
[----:B------:R-:W1:Y:S01]  /*09e0*/  LDC R7, c[0x0][0x380] ;  /* 0x0000e000ff077b82 */ /* 0x000e620000000800 */
[C---:B------:R-:W-:Y:S01]  /*09f0*/  IADD3 R15, PT, PT, R13.reuse, 0x1, RZ ;  /* 0x000000010d0f7810 */ /* 0x040fe20007ffe0ff */
[C---:B------:R-:W-:Y:S01]  /*0a00*/  VIADD R20, R13.reuse, 0x2 ;  /* 0x000000020d147836 */ /* 0x040fe20000000000 */
[----:B------:R-:W-:Y:S02]  /*0a10*/  SHF.R.S32.HI R14, RZ, 0x1f, R13 ;  /* 0x0000001fff0e7819 */ /* 0x000fe4000001140d */
[----:B------:R-:W-:Y:S01]  /*0a20*/  SHF.R.S32.HI R16, RZ, 0x1f, R15 ;  /* 0x0000001fff107819 */ /* 0x000fe2000001140f */
[----:B------:R-:W-:Y:S02]  /*0a30*/  VIADD R6, R13, 0x3 ;  /* 0x000000030d067836 */ /* 0x000fe40000000000 */
[----:B------:R-:W2:Y:S01]  /*0a40*/  LDC.64 R4, c[0x0][0x390] ;  /* 0x0000e400ff047b82 */ /* 0x000ea20000000a00 */
[----:B------:R-:W-:Y:S01]  /*0a50*/  SHF.R.S32.HI R22, RZ, 0x1f, R20 ;  /* 0x0000001fff167819 */ /* 0x000fe20000011414 */
[----:B0-----:R-:W-:-:S06]  /*0a60*/  IMAD.WIDE.U32 R8, R3, 0x4, R8 ;  /* 0x0000000403087825 */ /* 0x001fcc00078e0008 */
[----:B------:R-:W0:Y:S01]  /*0a70*/  LDC.64 R2, c[0x0][0x398] ;  /* 0x0000e600ff027b82 */ /* 0x000e220000000a00 */
[----:B------:R3:W4:Y:S01]  /*0a80*/  LDG.E R11, desc[UR10][R8.64] ;  /* 0x0000000a080b7981 */ /* 0x000722000c1e1900 */
[-C--:B-1----:R-:W-:Y:S02]  /*0a90*/  LOP3.LUT R14, R14, R7.reuse, RZ, 0xc0, !PT ;  /* 0x000000070e0e7212 */ /* 0x082fe400078ec0ff */
[-C--:B------:R-:W-:Y:S02]  /*0aa0*/  LOP3.LUT R16, R16, R7.reuse, RZ, 0xc0, !PT ;  /* 0x0000000710107212 */ /* 0x080fe400078ec0ff */
[----:B------:R-:W-:Y:S02]  /*0ab0*/  IADD3 R14, PT, PT, R13, R14, RZ ;  /* 0x0000000e0d0e7210 */ /* 0x000fe40007ffe0ff */
[----:B---3--:R-:W-:Y:S01]  /*0ac0*/  LOP3.LUT R9, R22, R7, RZ, 0xc0, !PT ;  /* 0x0000000716097212 */ /* 0x008fe200078ec0ff */
[----:B------:R-:W-:Y:S01]  /*0ad0*/  IMAD.IADD R16, R15, 0x1, R16 ;  /* 0x000000010f107824 */ /* 0x000fe200078e0210 */
[----:B------:R-:W-:-:S02]  /*0ae0*/  SHF.R.S32.HI R22, RZ, 0x1f, R6 ;  /* 0x0000001fff167819 */ /* 0x000fc40000011406 */
[-C--:B------:R-:W-:Y:S01]  /*0af0*/  ISETP.GE.AND P0, PT, R14, R7.reuse, PT ;  /* 0x000000070e00720c */ /* 0x080fe20003f06270 */
[----:B------:R-:W-:Y:S01]  /*0b00*/  IMAD.IADD R8, R20, 0x1, R9 ;  /* 0x0000000114087824 */ /* 0x000fe200078e0209 */
[-C--:B------:R-:W-:Y:S01]  /*0b10*/  LOP3.LUT R21, R22, R7.reuse, RZ, 0xc0, !PT ;  /* 0x0000000716157212 */ /* 0x080fe200078ec0ff */
[-C--:B------:R-:W-:Y:S01]  /*0b20*/  IMAD R14, R18, R7.reuse, R14 ;  /* 0x00000007120e7224 */ /* 0x080fe200078e020e */
[C---:B------:R-:W-:Y:S02]  /*0b30*/  SEL R9, R7.reuse, RZ, P0 ;  /* 0x000000ff07097207 */ /* 0x040fe40000000000 */
[-C--:B------:R-:W-:Y:S01]  /*0b40*/  ISETP.GE.AND P1, PT, R16, R7.reuse, PT ;  /* 0x000000071000720c */ /* 0x080fe20003f26270 */
[----:B------:R-:W-:Y:S01]  /*0b50*/  IMAD R16, R18, R7, R16 ;  /* 0x0000000712107224 */ /* 0x000fe200078e0210 */
[----:B------:R-:W-:Y:S01]  /*0b60*/  IADD3 R13, P0, PT, R12, UR6, RZ ;  /* 0x000000060c0d7c10 */ /* 0x000fe2000ff1e0ff */
[----:B------:R-:W-:Y:S01]  /*0b70*/  IMAD.IADD R9, R14, 0x1, -R9 ;  /* 0x000000010e097824 */ /* 0x000fe200078e0a09 */
[----:B------:R-:W-:Y:S01]  /*0b80*/  IADD3 R6, PT, PT, R6, R21, RZ ;  /* 0x0000001506067210 */ /* 0x000fe20007ffe0ff */
[----:B------:R-:W-:Y:S01]  /*0b90*/  IMAD R21, R18, R7, R8 ;  /* 0x0000000712157224 */ /* 0x000fe200078e0208 */
[----:B------:R-:W-:-:S02]  /*0ba0*/  SEL R15, R7, RZ, P1 ;  /* 0x000000ff070f7207 */ /* 0x000fc40000800000 */
[----:B------:R-:W-:Y:S01]  /*0bb0*/  IADD3.X R14, PT, PT, RZ, RZ, RZ, P0, !PT ;  /* 0x000000ffff0e7210 */ /* 0x000fe200007fe4ff */
[-C--:B------:R-:W-:Y:S01]  /*0bc0*/  IMAD R23, R18, R7.reuse, R6 ;  /* 0x0000000712177224 */ /* 0x080fe200078e0206 */
[-C--:B------:R-:W-:Y:S01]  /*0bd0*/  ISETP.GE.AND P0, PT, R8, R7.reuse, PT ;  /* 0x000000070800720c */ /* 0x080fe20003f06270 */
[----:B------:R-:W-:Y:S01]  /*0be0*/  IMAD.IADD R15, R16, 0x1, -R15 ;  /* 0x00000001100f7824 */ /* 0x000fe200078e0a0f */
[----:B------:R-:W-:Y:S02]  /*0bf0*/  ISETP.GE.AND P1, PT, R6, R7, PT ;  /* 0x000000070600720c */ /* 0x000fe40003f26270 */
[C---:B------:R-:W-:Y:S02]  /*0c00*/  SEL R16, R7.reuse, RZ, P0 ;  /* 0x000000ff07107207 */ /* 0x040fe40000000000 */
[----:B------:R-:W-:Y:S01]  /*0c10*/  SEL R20, R7, RZ, P1 ;  /* 0x000000ff07147207 */ /* 0x000fe20000800000 */
[----:B--2---:R-:W-:Y:S01]  /*0c20*/  IMAD.WIDE R6, R9, 0x4, R4 ;  /* 0x0000000409067825 */ /* 0x004fe200078e0204 */
[----:B0-----:R-:W-:-:S03]  /*0c30*/  LEA R2, P2, R13, R2, 0x2 ;  /* 0x000000020d027211 */ /* 0x001fc600078410ff */
[----:B------:R-:W-:Y:S01]  /*0c40*/  IMAD.WIDE R8, R15, 0x4, R4 ;  /* 0x000000040f087825 */ /* 0x000fe200078e0204 */
[----:B------:R-:W-:Y:S01]  /*0c50*/  LEA.HI.X R3, R13, R3, R14, 0x2, P2 ;  /* 0x000000030d037211 */ /* 0x000fe200010f140e */
[----:B------:R-:W4:Y:S02]  /*0c60*/  LDG.E R7, desc[UR10][R6.64] ;  /* 0x0000000a06077981 */ /* 0x000f24000c1e1900 */
[----:B------:R-:W-:Y:S02]  /*0c70*/  IMAD.IADD R15, R21, 0x1, -R16 ;  /* 0x00000001150f7824 */ /* 0x000fe400078e0a10 */
[----:B------:R-:W-:Y:S01]  /*0c80*/  IMAD.IADD R23, R23, 0x1, -R20 ;  /* 0x0000000117177824 */ /* 0x000fe200078e0a14 */
[----:B------:R-:W2:Y:S01]  /*0c90*/  LDG.E R8, desc[UR10][R8.64] ;  /* 0x0000000a08087981 */ /* 0x000ea2000c1e1900 */
[----:B------:R-:W-:-:S03]  /*0ca0*/  IMAD.WIDE R14, R15, 0x4, R4 ;  /* 0x000000040f0e7825 */ /* 0x000fc600078e0204 */
[----:B------:R-:W2:Y:S01]  /*0cb0*/  LDG.E R13, desc[UR10][R2.64+0x4] ;  /* 0x0000040a020d7981 */ /* 0x000ea2000c1e1900 */
[----:B------:R-:W-:-:S03]  /*0cc0*/  IMAD.WIDE R4, R23, 0x4, R4 ;  /* 0x0000000417047825 */ /* 0x000fc600078e0204 */
[----:B------:R-:W3:Y:S04]  /*0cd0*/  LDG.E R14, desc[UR10][R14.64] ;  /* 0x0000000a0e0e7981 */ /* 0x000ee8000c1e1900 */
[----:B------:R-:W3:Y:S04]  /*0ce0*/  LDG.E R16, desc[UR10][R2.64+0x8] ;  /* 0x0000080a02107981 */ /* 0x000ee8000c1e1900 */
[----:B------:R-:W5:Y:S04]  /*0cf0*/  LDG.E R4, desc[UR10][R4.64] ;  /* 0x0000000a04047981 */ /* 0x000f68000c1e1900 */
[----:B------:R-:W5:Y:S01]  /*0d00*/  LDG.E R20, desc[UR10][R2.64+0xc] ;  /* 0x00000c0a02147981 */ /* 0x000f62000c1e1900 */
[----:B------:R-:W-:Y:S01]  /*0d10*/  IADD3 R12, PT, PT, R12, 0x4, RZ ;  /* 0x000000040c0c7810 */ /* 0x000fe20007ffe0ff */
[----:B----4-:R-:W-:-:S04]  /*0d20*/  FFMA R11, R7, R11, R10 ;  /* 0x0000000b070b7223 */ /* 0x010fc8000000000a */
[----:B--2---:R-:W-:-:S04]  /*0d30*/  FFMA R11, R8, R13, R11 ;  /* 0x0000000d080b7223 */ /* 0x004fc8000000000b */
[----:B---3--:R-:W-:-:S04]  /*0d40*/  FFMA R11, R14, R16, R11 ;  /* 0x000000100e0b7223 */ /* 0x008fc8000000000b */
[----:B-----5:R-:W-:-:S07]  /*0d50*/  FFMA R10, R4, R20, R11 ;  /* 0x00000014040a7223 */ /* 0x020fce000000000b */
.L_x_4:
[----:B------:R-:W-:Y:S05]  /*0d60*/  BRA.U !UP2, `(.L_x_3) ;  /* 0x000000010ae07547 */ /* 0x000fea000b800000 */
[----:B------:R-:W-:Y:S02]  /*0d70*/  UISETP.NE.AND UP2, UPT, UR9, 0x1, UPT ;  /* 0x000000010900788c */ /* 0x000fe4000bf45270 */
[----:B------:R-:W-:-:S07]  /*0d80*/  ULOP3.LUT UP3, URZ, UR8, 0x1, URZ, 0xc0, !UPT ;  /* 0x0000000108ff7892 */ /* 0x000fce000f86c0ff */
[----:B------:R-:W-:Y:S05]  /*0d90*/  BRA.U !UP2, `(.L_x_5) ;  /* 0x000000010a8c7547 */ /* 0x000fea000b800000 */
[----:B------:R-:W0:Y:S01]  /*0da0*/  LDC R11, c[0x0][0x380] ;  /* 0x0000e000ff0b7b82 */ /* 0x000e220000000800 */
[----:B------:R-:W-:Y:S01]  /*0db0*/  IMAD.IADD R8, R19, 0x1, R12 ;  /* 0x0000000113087824 */ /* 0x000fe200078e020c */
[----:B------:R-:W-:-:S03]  /*0dc0*/  IADD3 R15, P1, PT, R12, UR6, RZ ;  /* 0x000000060c0f7c10 */ /* 0x000fc6000ff3e0ff */
[----:B------:R-:W-:Y:S01]  /*0dd0*/  VIADD R13, R8, 0x1 ;  /* 0x00000001080d7836 */ /* 0x000fe20000000000 */
[----:B------:R-:W-:Y:S02]  /*0de0*/  SHF.R.S32.HI R9, RZ, 0x1f, R8 ;  /* 0x0000001fff097819 */ /* 0x000fe40000011408 */
[----:B------:R-:W1:Y:S01]  /*0df0*/  LDC.64 R6, c[0x0][0x398] ;  /* 0x0000e600ff067b82 */ /* 0x000e620000000a00 */
[----:B------:R-:W-:Y:S02]  /*0e00*/  IADD3.X R16, PT, PT, RZ, RZ, RZ, P1, !PT ;  /* 0x000000ffff107210 */ /* 0x000fe40000ffe4ff */
[----:B------:R-:W-:-:S05]  /*0e10*/  SHF.R.S32.HI R14, RZ, 0x1f, R13 ;  /* 0x0000001fff0e7819 */ /* 0x000fca000001140d */
[----:B------:R-:W2:Y:S08]  /*0e20*/  LDC.64 R4, c[0x0][0x390] ;  /* 0x0000e400ff047b82 */ /* 0x000eb00000000a00 */
[----:B------:R-:W3:Y:S01]  /*0e30*/  LDC.64 R2, c[0x0][0x398] ;  /* 0x0000e600ff027b82 */ /* 0x000ee20000000a00 */
[-C--:B0-----:R-:W-:Y:S02]  /*0e40*/  LOP3.LUT R9, R9, R11.reuse, RZ, 0xc0, !PT ;  /* 0x0000000b09097212 */ /* 0x081fe400078ec0ff */
[----:B------:R-:W-:-:S02]  /*0e50*/  LOP3.LUT R14, R14, R11, RZ, 0xc0, !PT ;  /* 0x0000000b0e0e7212 */ /* 0x000fc400078ec0ff */
[----:B------:R-:W-:-:S03]  /*0e60*/  IADD3 R8, PT, PT, R8, R9, RZ ;  /* 0x0000000908087210 */ /* 0x000fc60007ffe0ff */
[----:B------:R-:W-:Y:S01]  /*0e70*/  IMAD.IADD R14, R13, 0x1, R14 ;  /* 0x000000010d0e7824 */ /* 0x000fe200078e020e */
[-C--:B------:R-:W-:Y:S01]  /*0e80*/  ISETP.GE.AND P0, PT, R8, R11.reuse, PT ;  /* 0x0000000b0800720c */ /* 0x080fe20003f06270 */
[-C--:B------:R-:W-:Y:S01]  /*0e90*/  IMAD R9, R18, R11.reuse, R8 ;  /* 0x0000000b12097224 */ /* 0x080fe200078e0208 */
[----:B------:R-:W-:Y:S02]  /*0ea0*/  IADD3 R13, PT, PT, R12, UR6, RZ ;  /* 0x000000060c0d7c10 */ /* 0x000fe4000fffe0ff */
[----:B------:R-:W-:Y:S02]  /*0eb0*/  SEL R8, R11, RZ, P0 ;  /* 0x000000ff0b087207 */ /* 0x000fe40000000000 */
[-C--:B------:R-:W-:Y:S01]  /*0ec0*/  ISETP.GE.AND P0, PT, R14, R11.reuse, PT ;  /* 0x0000000b0e00720c */ /* 0x080fe20003f06270 */
[----:B------:R-:W-:Y:S02]  /*0ed0*/  IMAD R14, R18, R11, R14 ;  /* 0x0000000b120e7224 */ /* 0x000fe400078e020e */
[----:B------:R-:W-:Y:S01]  /*0ee0*/  IMAD.IADD R9, R9, 0x1, -R8 ;  /* 0x0000000109097824 */ /* 0x000fe200078e0a08 */
[----:B------:R-:W-:Y:S01]  /*0ef0*/  SEL R11, R11, RZ, P0 ;  /* 0x000000ff0b0b7207 */ /* 0x000fe20000000000 */
[----:B-1----:R-:W-:-:S04]  /*0f00*/  IMAD.WIDE.U32 R6, R13, 0x4, R6 ;  /* 0x000000040d067825 */ /* 0x002fc800078e0006 */
[----:B------:R-:W-:Y:S01]  /*0f10*/  IMAD.IADD R11, R14, 0x1, -R11 ;  /* 0x000000010e0b7824 */ /* 0x000fe200078e0a0b */
[----:B---3--:R-:W-:Y:S01]  /*0f20*/  LEA R2, P0, R15, R2, 0x2 ;  /* 0x000000020f027211 */ /* 0x008fe200078010ff */
[----:B--2---:R-:W-:Y:S01]  /*0f30*/  IMAD.WIDE R8, R9, 0x4, R4 ;  /* 0x0000000409087825 */ /* 0x004fe200078e0204 */
[----:B------:R-:W2:Y:S02]  /*0f40*/  LDG.E R6, desc[UR10][R6.64] ;  /* 0x0000000a06067981 */ /* 0x000ea4000c1e1900 */
[----:B------:R-:W-:Y:S01]  /*0f50*/  LEA.HI.X R3, R15, R3, R16, 0x2, P0 ;  /* 0x000000030f037211 */ /* 0x000fe200000f1410 */
[----:B------:R-:W-:Y:S02]  /*0f60*/  IMAD.WIDE R4, R11, 0x4, R4 ;  /* 0x000000040b047825 */ /* 0x000fe400078e0204 */
[----:B------:R-:W2:Y:S04]  /*0f70*/  LDG.E R9, desc[UR10][R8.64] ;  /* 0x0000000a08097981 */ /* 0x000ea8000c1e1900 */
[----:B------:R-:W3:Y:S04]  /*0f80*/  LDG.E R2, desc[UR10][R2.64+0x4] ;  /* 0x0000040a02027981 */ /* 0x000ee8000c1e1900 */
[----:B------:R-:W3:Y:S01]  /*0f90*/  LDG.E R5, desc[UR10][R4.64] ;  /* 0x0000000a04057981 */ /* 0x000ee2000c1e1900 */
[----:B------:R-:W-:Y:S01]  /*0fa0*/  IADD3 R12, PT, PT, R12, 0x2, RZ ;  /* 0x000000020c0c7810 */ /* 0x000fe20007ffe0ff */
[----:B--2---:R-:W-:-:S04]  /*0fb0*/  FFMA R10, R9, R6, R10 ;  /* 0x00000006090a7223 */ /* 0x004fc8000000000a */
[----:B---3--:R-:W-:-:S07]  /*0fc0*/  FFMA R10, R5, R2, R10 ;  /* 0x00000002050a7223 */ /* 0x008fce000000000a */
.L_x_5:
[----:B------:R-:W-:Y:S05]  /*0fd0*/  BRA.U !UP3, `(.L_x_3) ;  /* 0x000000010b447547 */ /* 0x000fea000b800000 */
[----:B------:R-:W0:Y:S01]  /*0fe0*/  LDC R8, c[0x0][0x380] ;  /* 0x0000e000ff087b82 */ /* 0x000e220000000800 */
[----:B------:R-:W-:Y:S02]  /*0ff0*/  IMAD.IADD R6, R19, 0x1, R12 ;  /* 0x0000000113067824 */ /* 0x000fe400078e020c */
[----:B------:R-:W-:-:S03]  /*1000*/  VIADD R9, R12, UR6 ;  /* 0x000000060c097c36 */ /* 0x000fc60008000000 */
[----:B------:R-:W-:Y:S02]  /*1010*/  SHF.R.S32.HI R7, RZ, 0x1f, R6 ;  /* 0x0000001fff077819 */ /* 0x000fe40000011406 */
[----:B------:R-:W1:Y:S08]  /*1020*/  LDC.64 R4, c[0x0][0x398] ;  /* 0x0000e600ff047b82 */ /* 0x000e700000000a00 */
[----:B------:R-:W2:Y:S01]  /*1030*/  LDC.64 R2, c[0x0][0x390] ;  /* 0x0000e400ff027b82 */ /* 0x000ea20000000a00 */
[----:B0-----:R-:W-:-:S04]  /*1040*/  LOP3.LUT R7, R7, R8, RZ, 0xc0, !PT ;  /* 0x0000000807077212 */ /* 0x001fc800078ec0ff */
[----:B------:R-:W-:-:S04]  /*1050*/  IADD3 R7, PT, PT, R6, R7, RZ ;  /* 0x0000000706077210 */ /* 0x000fc80007ffe0ff */
[-C--:B------:R-:W-:Y:S01]  /*1060*/  ISETP.GE.AND P0, PT, R7, R8.reuse, PT ;  /* 0x000000080700720c */ /* 0x080fe20003f06270 */
[----:B------:R-:W-:Y:S02]  /*1070*/  IMAD R7, R18, R8, R7 ;  /* 0x0000000812077224 */ /* 0x000fe400078e0207 */
[----:B-1----:R-:W-:Y:S01]  /*1080*/  IMAD.WIDE.U32 R4, R9, 0x4, R4 ;  /* 0x0000000409047825 */ /* 0x002fe200078e0004 */
[----:B------:R-:W-:-:S04]  /*1090*/  SEL R6, R8, RZ, P0 ;  /* 0x000000ff08067207 */ /* 0x000fc80000000000 */
[----:B------:R-:W-:Y:S01]  /*10a0*/  IADD3 R7, PT, PT, -R6, R7, RZ ;  /* 0x0000000706077210 */ /* 0x000fe20007ffe1ff */
[----:B------:R-:W3:Y:S04]  /*10b0*/  LDG.E R4, desc[UR10][R4.64] ;  /* 0x0000000a04047981 */ /* 0x000ee8000c1e1900 */
[----:B--2---:R-:W-:-:S06]  /*10c0*/  IMAD.WIDE R2, R7, 0x4, R2 ;  /* 0x0000000407027825 */ /* 0x004fcc00078e0202 */
[----:B------:R-:W3:Y:S02]  /*10d0*/  LDG.E R3, desc[UR10][R2.64] ;  /* 0x0000000a02037981 */ /* 0x000ee4000c1e1900 */
[----:B---3--:R-:W-:-:S07]  /*10e0*/  FFMA R10, R3, R4, R10 ;  /* 0x00000004030a7223 */ /* 0x008fce000000000a */
.L_x_3:
[----:B------:R-:W-:Y:S05]  /*10f0*/  BRA.U UP0, `(.L_x_6) ;  /* 0xfffffff100387547 */ /* 0x000fea000b83ffff */
.L_x_0:
[----:B------:R-:W0:Y:S01]  /*1100*/  LDC.64 R2, c[0x0][0x3a0] ;  /* 0x0000e800ff027b82 */ /* 0x000e220000000a00 */
[----:B------:R-:W1:Y:S02]  /*1110*/  LDCU UR4, c[0x0][0x380] ;  /* 0x00007000ff0477ac */ /* 0x000e640008000800 */
[----:B-1----:R-:W-:-:S04]  /*1120*/  IMAD R17, R0, UR4, R17 ;  /* 0x0000000400117c24 */ /* 0x002fc8000f8e0211 */
[----:B0-----:R-:W-:-:S05]  /*1130*/  IMAD.WIDE R2, R17, 0x4, R2 ;  /* 0x0000000411027825 */ /* 0x001fca00078e0202 */
[----:B------:R-:W-:Y:S01]  /*1140*/  STG.E desc[UR10][R2.64], R10 ;  /* 0x0000000a02007986 */ /* 0x000fe2000c10190a */
[----:B------:R-:W-:Y:S05]  /*1150*/  EXIT ;  /* 0x000000000000794d */ /* 0x000fea0003800000 */
.L_x_7:
[----:B------:R-:W-:-:S00]  /*1160*/  BRA `(.L_x_7) ;  /* 0xfffffffc00fc7947 */ /* 0x000fc0000383ffff */
[----:B------:R-:W-:-:S00]  /*1170*/  NOP ;  /* 0x0000000000007918 */ /* 0x000fc00000000000 */
        /* <DEDUP_REMOVED lines=8> */
.L_x_65:


//--------------------- .text.matrixConvExtendBorder --------------------------
	.section	.text.matrixConvExtendBorder,"ax",@progbits
	.align	128
        .global         matrixConvExtendBorder
        .type           matrixConvExtendBorder,@function
        .size           matrixConvExtendBorder,(.L_x_66 - matrixConvExtendBorder)
        .other          matrixConvExtendBorder,@"STO_CUDA_ENTRY STV_DEFAULT"
matrixConvExtendBorder:
.text.matrixConvExtendBorder:
[----:B------:R-:W-:Y:S01]  /*0000*/  LDC R1, c[0x0][0x37c] ;  /* 0x0000df00ff017b82 */ /* 0x000fe20000000800 */
[----:B------:R-:W0:Y:S07]  /*0010*/  S2R R5, SR_TID.Y ;  /* 0x0000000000057919 */ /* 0x000e2e0000002200 */
[----:B------:R-:W1:Y:S01]  /*0020*/  LDC R3, c[0x0][0x360] ;  /* 0x0000d800ff037b82 */ /* 0x000e620000000800 */
[----:B------:R-:W1:Y:S07]  /*0030*/  S2R R2, SR_TID.X ;  /* 0x0000000000027919 */ /* 0x000e6e0000002100 */
[----:B------:R-:W0:Y:S08]  /*0040*/  S2UR UR5, SR_CTAID.Y ;  /* 0x00000000000579c3 */ /* 0x000e300000002600 */
[----:B------:R-:W0:Y:S08]  /*0050*/  LDC R0, c[0x0][0x364] ;  /* 0x0000d900ff007b82 */ /* 0x000e300000000800 */
[----:B------:R-:W1:Y:S08]  /*0060*/  S2UR UR4, SR_CTAID.X ;  /* 0x00000000000479c3 */ /* 0x000e700000002500 */
[----:B------:R-:W2:Y:S01]  /*0070*/  LDC.64 R6, c[0x0][0x380] ;  /* 0x0000e000ff067b82 */ /* 0x000ea20000000a00 */
[----:B0-----:R-:W-:-:S02]  /*0080*/  IMAD R0, R0, UR5, R5 ;  /* 0x0000000500007c24 */ /* 0x001fc4000f8e0205 */
[----:B-1----:R-:W-:-:S03]  /*0090*/  IMAD R3, R3, UR4, R2 ;  /* 0x0000000403037c24 */ /* 0x002fc6000f8e0202 */
[----:B--2---:R-:W-:-:S04]  /*00a0*/  ISETP.GE.AND P0, PT, R0, R7, PT ;  /* 0x000000070000720c */ /* 0x004fc80003f06270 */
[----:B------:R-:W-:-:S13]  /*00b0*/  ISETP.GE.OR P0, PT, R3, R6, P0 ;  /* 0x000000060300720c */ /* 0x000fda0000706670 */
[----:B------:R-:W-:Y:S05]  /*00c0*/  @P0 EXIT ;  /* 0x000000000000094d */ /* 0x000fea0003800000 */
[----:B------:R-:W0:Y:S01]  /*00d0*/  LDCU UR5, c[0x0][0x388] ;  /* 0x00007100ff0577ac */ /* 0x000e220008000800 */
[----:B------:R-:W-:Y:S01]  /*00e0*/  HFMA2 R12, -RZ, RZ, 0, 0 ;  /* 0x00000000ff0c7431 */ /* 0x000fe200000001ff */
[----:B------:R-:W1:Y:S01]  /*00f0*/  LDCU.64 UR10, c[0x0][0x358] ;  /* 0x00006b00ff0a77ac */ /* 0x000e620008000a00 */
[----:B0-----:R-:W-:-:S09]  /*0100*/  UISETP.GE.AND UP0, UPT, UR5, 0x1, UPT ;  /* 0x000000010500788c */ /* 0x001fd2000bf06270 */
[----:B-1----:R-:W-:Y:S05]  /*0110*/  BRA.U !UP0, `(.L_x_8) ;  /* 0x0000000908887547 */ /* 0x002fea000b800000 */
[----:B------:R-:W0:Y:S01]  /*0120*/  LDCU UR4, c[0x0][0x38c] ;  /* 0x00007180ff0477ac */ /* 0x000e220008000800 */
[----:B------:R-:W-:Y:S02]  /*0130*/  IADD3 R5, PT, PT, R6, -0x1, RZ ;  /* 0xffffffff06057810 */ /* 0x000fe40007ffe0ff */
[----:B------:R-:W-:Y:S01]  /*0140*/  MOV R12, RZ ;  /* 0x000000ff000c7202 */ /* 0x000fe20000000f00 */
[----:B------:R-:W-:Y:S01]  /*0150*/  USHF.R.U32.HI UR6, URZ, 0x1, UR5 ;  /* 0x00000001ff067899 */ /* 0x000fe20008011605 */
[----:B------:R-:W-:Y:S01]  /*0160*/  IADD3 R4, PT, PT, R7, -0x1, RZ ;  /* 0xffffffff07047810 */ /* 0x000fe20007ffe0ff */
[----:B------:R-:W-:Y:S02]  /*0170*/  ULOP3.LUT UR7, UR5, 0x7, URZ, 0xc0, !UPT ;  /* 0x0000000705077892 */ /* 0x000fe4000f8ec0ff */
[----:B------:R-:W-:Y:S02]  /*0180*/  ULOP3.LUT UR9, UR5, 0x3, URZ, 0xc0, !UPT ;  /* 0x0000000305097892 */ /* 0x000fe4000f8ec0ff */
[----:B------:R-:W-:Y:S01]  /*0190*/  UIADD3 UR8, UPT, UPT, UR7, -0x1, URZ ;  /* 0xffffffff07087890 */ /* 0x000fe2000fffe0ff */
[----:B------:R-:W-:Y:S01]  /*01a0*/  IADD3 R6, PT, PT, R3, -UR6, RZ ;  /* 0x8000000603067c10 */ /* 0x000fe2000fffe0ff */
[----:B------:R-:W-:-:S02]  /*01b0*/  ULOP3.LUT UR5, UR5, 0x7ffffff8, URZ, 0xc0, !UPT ;  /* 0x7ffffff805057892 */ /* 0x000fc4000f8ec0ff */
[----:B------:R-:W-:Y:S02]  /*01c0*/  UISETP.GE.U32.AND UP1, UPT, UR8, 0x3, UPT ;  /* 0x000000030800788c */ /* 0x000fe4000bf26070 */
[----:B0-----:R-:W-:-:S06]  /*01d0*/  USHF.R.S32.HI UR4, URZ, 0x1, UR4 ;  /* 0x00000001ff047899 */ /* 0x001fcc0008011404 */
[----:B------:R-:W-:Y:S01]  /*01e0*/  IADD3 R7, PT, PT, R0, -UR4, RZ ;  /* 0x8000000400077c10 */ /* 0x000fe2000fffe0ff */
[----:B------:R-:W-:-:S06]  /*01f0*/  UMOV UR4, URZ ;  /* 0x000000ff00047c82 */ /* 0x000fcc0008000000 */
.L_x_14:
[----:B------:R-:W0:Y:S01]  /*0200*/  LDCU UR8, c[0x0][0x388] ;  /* 0x00007100ff0877ac */ /* 0x000e220008000800 */
[----:B------:R-:W-:Y:S02]  /*0210*/  VIADDMNMX.RELU R8, R7, UR4, R4, PT ;  /* 0x0000000407087c46 */ /* 0x000fe4000b801104 */
[----:B------:R-:W-:Y:S01]  /*0220*/  MOV R9, RZ ;  /* 0x000000ff00097202 */ /* 0x000fe20000000f00 */
[----:B0-----:R-:W-:Y:S02]  /*0230*/  UISETP.GE.U32.AND UP2, UPT, UR8, 0x8, UPT ;  /* 0x000000080800788c */ /* 0x001fe4000bf46070 */
[----:B------:R-:W-:Y:S02]  /*0240*/  UIMAD UR6, UR4, UR8, URZ ;  /* 0x00000008040672a4 */ /* 0x000fe4000f8e02ff */
[----:B------:R-:W-:-:S04]  /*0250*/  UIADD3 UR4, UPT, UPT, UR4, 0x1, URZ ;  /* 0x0000000104047890 */ /* 0x000fc8000fffe0ff */
[----:B------:R-:W-:Y:S01]  /*0260*/  UISETP.NE.AND UP0, UPT, UR4, UR8, UPT ;  /* 0x000000080400728c */ /* 0x000fe2000bf05270 */
[----:B------:R-:W-:Y:S10]  /*0270*/  BRA.U !UP2, `(.L_x_9) ;  /* 0x000000010aec7547 */ /* 0x000ff4000b800000 */
[----:B------:R-:W-:Y:S01]  /*0280*/  HFMA2 R2, -RZ, RZ, 0, 0 ;  /* 0x00000000ff027431 */ /* 0x000fe200000001ff */
[----:B------:R-:W0:Y:S06]  /*0290*/  LDCU UR12, c[0x0][0x380] ;  /* 0x00007000ff0c77ac */ /* 0x000e2c0008000800 */
.L_x_10:
[----:B------:R-:W1:Y:S01]  /*02a0*/  LDC.64 R16, c[0x0][0x398] ;  /* 0x0000e600ff107b82 */ /* 0x000e620000000a00 */
[----:B------:R-:W-:Y:S02]  /*02b0*/  IADD3 R20, PT, PT, R6, R2, RZ ;  /* 0x0000000206147210 */ /* 0x000fe40007ffe0ff */
[----:B------:R-:W-:Y:S02]  /*02c0*/  IADD3 R11, PT, PT, R2, UR6, RZ ;  /* 0x00000006020b7c10 */ /* 0x000fe4000fffe0ff */
[----:B------:R-:W-:-:S03]  /*02d0*/  VIMNMX.RELU R9, PT, PT, R5, R20, PT ;  /* 0x0000001405097248 */ /* 0x000fc60003fe1100 */
[----:B------:R-:W2:Y:S02]  /*02e0*/  LDC.64 R14, c[0x0][0x390] ;  /* 0x0000e400ff0e7b82 */ /* 0x000ea40000000a00 */
[----:B0-----:R-:W-:Y:S02]  /*02f0*/  IMAD R9, R8, UR12, R9 ;  /* 0x0000000c08097c24 */ /* 0x001fe4000f8e0209 */
[----:B-1----:R-:W-:-:S05]  /*0300*/  IMAD.WIDE.U32 R16, R11, 0x4, R16 ;  /* 0x000000040b107825 */ /* 0x002fca00078e0010 */
[----:B------:R-:W3:Y:S01]  /*0310*/  LDG.E R13, desc[UR10][R16.64] ;  /* 0x0000000a100d7981 */ /* 0x000ee2000c1e1900 */
[----:B--2---:R-:W-:Y:S01]  /*0320*/  IMAD.WIDE R10, R9, 0x4, R14 ;  /* 0x00000004090a7825 */ /* 0x004fe200078e020e */
[C-C-:B------:R-:W-:Y:S02]  /*0330*/  VIADDMNMX.RELU R19, R20.reuse, 0x2, R5.reuse, PT ;  /* 0x0000000214137846 */ /* 0x140fe40003801105 */
[----:B------:R-:W2:Y:S04]  /*0340*/  LDG.E R22, desc[UR10][R16.64+0xc] ;  /* 0x00000c0a10167981 */ /* 0x000ea8000c1e1900 */
[----:B------:R-:W3:Y:S01]  /*0350*/  LDG.E R21, desc[UR10][R10.64] ;  /* 0x0000000a0a157981 */ /* 0x000ee2000c1e1900 */
[C-C-:B------:R-:W-:Y:S02]  /*0360*/  VIADDMNMX.RELU R23, R20.reuse, 0x3, R5.reuse, PT ;  /* 0x0000000314177846 */ /* 0x140fe40003801105 */
[----:B------:R-:W-:Y:S01]  /*0370*/  VIADDMNMX.RELU R9, R20, 0x1, R5, PT ;  /* 0x0000000114097846 */ /* 0x000fe20003801105 */
[C---:B------:R-:W-:Y:S01]  /*0380*/  IMAD R19, R8.reuse, UR12, R19 ;  /* 0x0000000c08137c24 */ /* 0x040fe2000f8e0213 */
[----:B------:R-:W4:Y:S01]  /*0390*/  LDG.E R24, desc[UR10][R16.64+0x10] ;  /* 0x0000100a10187981 */ /* 0x000f22000c1e1900 */
[----:B------:R-:W-:-:S02]  /*03a0*/  IMAD R23, R8, UR12, R23 ;  /* 0x0000000c08177c24 */ /* 0x000fc4000f8e0217 */
[----:B------:R-:W-:Y:S01]  /*03b0*/  IMAD R9, R8, UR12, R9 ;  /* 0x0000000c08097c24 */ /* 0x000fe2000f8e0209 */
[----:B------:R-:W5:Y:S01]  /*03c0*/  LDG.E R25, desc[UR10][R16.64+0x14] ;  /* 0x0000140a10197981 */ /* 0x000f62000c1e1900 */
[----:B------:R-:W-:-:S04]  /*03d0*/  IMAD.WIDE R28, R19, 0x4, R14 ;  /* 0x00000004131c7825 */ /* 0x000fc800078e020e */
[----:B------:R-:W-:Y:S01]  /*03e0*/  IMAD.WIDE R18, R23, 0x4, R14 ;  /* 0x0000000417127825 */ /* 0x000fe200078e020e */
[C---:B------:R-:W-:Y:S01]  /*03f0*/  VIADDMNMX.RELU R23, R20.reuse, 0x4, R5, PT ;  /* 0x0000000414177846 */ /* 0x040fe20003801105 */
[----:B------:R0:W2:Y:S02]  /*0400*/  LDG.E R10, desc[UR10][R28.64] ;  /* 0x0000000a1c0a7981 */ /* 0x0000a4000c1e1900 */
[----:B------:R-:W-:Y:S02]  /*0410*/  IMAD.WIDE R26, R9, 0x4, R14 ;  /* 0x00000004091a7825 */ /* 0x000fe400078e020e */
[----:B------:R1:W4:Y:S04]  /*0420*/  LDG.E R11, desc[UR10][R18.64] ;  /* 0x0000000a120b7981 */ /* 0x000328000c1e1900 */
[----:B------:R-:W5:Y:S01]  /*0430*/  LDG.E R9, desc[UR10][R26.64] ;  /* 0x0000000a1a097981 */ /* 0x000f62000c1e1900 */
[----:B0-----:R-:W-:-:S02]  /*0440*/  VIADDMNMX.RELU R29, R20, 0x5, R5, PT ;  /* 0x00000005141d7846 */ /* 0x001fc40003801105 */
[----:B------:R-:W-:-:S05]  /*0450*/  VIADDMNMX.RELU R28, R20, 0x7, R5, PT ;  /* 0x00000007141c7846 */ /* 0x000fca0003801105 */
[C---:B------:R-:W-:Y:S01]  /*0460*/  IMAD R28, R8.reuse, UR12, R28 ;  /* 0x0000000c081c7c24 */ /* 0x040fe2000f8e021c */
[----:B------:R-:W4:Y:S04]  /*0470*/  LDG.E R26, desc[UR10][R16.64+0x18] ;  /* 0x0000180a101a7981 */ /* 0x000f28000c1e1900 */
[----:B------:R-:W4:Y:S01]  /*0480*/  LDG.E R27, desc[UR10][R16.64+0x1c] ;  /* 0x00001c0a101b7981 */ /* 0x000f22000c1e1900 */
[----:B---3--:R-:W-:Y:S01]  /*0490*/  FFMA R12, R21, R13, R12 ;  /* 0x0000000d150c7223 */ /* 0x008fe2000000000c */
[----:B------:R-:W-:Y:S02]  /*04a0*/  IMAD R21, R8, UR12, R23 ;  /* 0x0000000c08157c24 */ /* 0x000fe4000f8e0217 */
[----:B------:R-:W5:Y:S02]  /*04b0*/  LDG.E R13, desc[UR10][R16.64+0x4] ;  /* 0x0000040a100d7981 */ /* 0x000f64000c1e1900 */
[----:B-1----:R-:W-:-:S02]  /*04c0*/  IMAD.WIDE R18, R21, 0x4, R14 ;  /* 0x0000000415127825 */ /* 0x002fc400078e020e */
[----:B------:R0:W2:Y:S02]  /*04d0*/  LDG.E R23, desc[UR10][R16.64+0x8] ;  /* 0x0000080a10177981 */ /* 0x0000a4000c1e1900 */
[----:B------:R-:W-:Y:S01]  /*04e0*/  IMAD R21, R8, UR12, R29 ;  /* 0x0000000c08157c24 */ /* 0x000fe2000f8e021d */
[----:B------:R-:W-:Y:S01]  /*04f0*/  VIADDMNMX.RELU R29, R20, 0x6, R5, PT ;  /* 0x00000006141d7846 */ /* 0x000fe20003801105 */
[----:B------:R-:W3:Y:S02]  /*0500*/  LDG.E R19, desc[UR10][R18.64] ;  /* 0x0000000a12137981 */ /* 0x000ee4000c1e1900 */
[----:B------:R-:W-:-:S04]  /*0510*/  IMAD.WIDE R20, R21, 0x4, R14 ;  /* 0x0000000415147825 */ /* 0x000fc800078e020e */
[----:B------:R-:W-:Y:S02]  /*0520*/  IMAD R29, R8, UR12, R29 ;  /* 0x0000000c081d7c24 */ /* 0x000fe4000f8e021d */
[----:B------:R-:W3:Y:S02]  /*0530*/  LDG.E R20, desc[UR10][R20.64] ;  /* 0x0000000a14147981 */ /* 0x000ee4000c1e1900 */
[----:B0-----:R-:W-:-:S04]  /*0540*/  IMAD.WIDE R16, R29, 0x4, R14 ;  /* 0x000000041d107825 */ /* 0x001fc800078e020e */
[----:B------:R-:W-:Y:S02]  /*0550*/  IMAD.WIDE R14, R28, 0x4, R14 ;  /* 0x000000041c0e7825 */ /* 0x000fe400078e020e */
[----:B------:R-:W3:Y:S04]  /*0560*/  LDG.E R17, desc[UR10][R16.64] ;  /* 0x0000000a10117981 */ /* 0x000ee8000c1e1900 */
[----:B------:R-:W3:Y:S01]  /*0570*/  LDG.E R15, desc[UR10][R14.64] ;  /* 0x0000000a0e0f7981 */ /* 0x000ee2000c1e1900 */
[----:B------:R-:W-:-:S04]  /*0580*/  IADD3 R2, PT, PT, R2, 0x8, RZ ;  /* 0x0000000802027810 */ /* 0x000fc80007ffe0ff */
[----:B------:R-:W-:Y:S01]  /*0590*/  ISETP.NE.AND P0, PT, R2, UR5, PT ;  /* 0x0000000502007c0c */ /* 0x000fe2000bf05270 */
[----:B-----5:R-:W-:-:S04]  /*05a0*/  FFMA R9, R9, R13, R12 ;  /* 0x0000000d09097223 */ /* 0x020fc8000000000c */
[----:B--2---:R-:W-:-:S04]  /*05b0*/  FFMA R10, R10, R23, R9 ;  /* 0x000000170a0a7223 */ /* 0x004fc80000000009 */
[----:B----4-:R-:W-:-:S04]  /*05c0*/  FFMA R10, R11, R22, R10 ;  /* 0x000000160b0a7223 */ /* 0x010fc8000000000a */
[----:B---3--:R-:W-:-:S04]  /*05d0*/  FFMA R19, R19, R24, R10 ;  /* 0x0000001813137223 */ /* 0x008fc8000000000a */
[----:B------:R-:W-:-:S04]  /*05e0*/  FFMA R20, R20, R25, R19 ;  /* 0x0000001914147223 */ /* 0x000fc80000000013 */
[----:B------:R-:W-:-:S04]  /*05f0*/  FFMA R20, R17, R26, R20 ;  /* 0x0000001a11147223 */ /* 0x000fc80000000014 */
[----:B------:R-:W-:Y:S01]  /*0600*/  FFMA R12, R15, R27, R20 ;  /* 0x0000001b0f0c7223 */ /* 0x000fe20000000014 */
[----:B------:R-:W-:Y:S06]  /*0610*/  @P0 BRA `(.L_x_10) ;  /* 0xfffffffc00200947 */ /* 0x000fec000383ffff */
[----:B------:R-:W-:-:S07]  /*0620*/  MOV R9, UR5 ;  /* 0x0000000500097c02 */ /* 0x000fce0008000f00 */
.L_x_9:
[----:B------:R-:W-:-:S09]  /*0630*/  UISETP.NE.AND UP2, UPT, UR7, URZ, UPT ;  /* 0x000000ff0700728c */ /* 0x000fd2000bf45270 */
[----:B------:R-:W-:Y:S05]  /*0640*/  BRA.U !UP2, `(.L_x_11) ;  /* 0x000000050a387547 */ /* 0x000fea000b800000 */
[----:B------:R-:W-:Y:S01]  /*0650*/  UISETP.NE.AND UP2, UPT, UR9, URZ, UPT ;  /* 0x000000ff0900728c */ /* 0x000fe2000bf45270 */
[----:B------:R-:W-:Y:S10]  /*0660*/  BRA.U !UP1, `(.L_x_12) ;  /* 0x0000000109907547 */ /* 0x000ff4000b800000 */
[----:B------:R-:W0:Y:S01]  /*0670*/  LDC.64 R14, c[0x0][0x390] ;  /* 0x0000e400ff0e7b82 */ /* 0x000e220000000a00 */
[----:B------:R-:W1:Y:S01]  /*0680*/  LDCU UR12, c[0x0][0x380] ;  /* 0x00007000ff0c77ac */ /* 0x000e620008000800 */
[----:B------:R-:W-:Y:S02]  /*0690*/  IADD3 R2, PT, PT, R6, R9, RZ ;  /* 0x0000000906027210 */ /* 0x000fe40007ffe0ff */
[----:B------:R-:W-:Y:S02]  /*06a0*/  IADD3 R13, PT, PT, R9, UR6, RZ ;  /* 0x00000006090d7c10 */ /* 0x000fe4000fffe0ff */
[----:B------:R-:W-:Y:S02]  /*06b0*/  VIMNMX.RELU R17, PT, PT, R5, R2, PT ;  /* 0x0000000205117248 */ /* 0x000fe40003fe1100 */
[----:B------:R-:W2:Y:S01]  /*06c0*/  LDC.64 R20, c[0x0][0x398] ;  /* 0x0000e600ff147b82 */ /* 0x000ea20000000a00 */
[----:B------:R-:W-:Y:S02]  /*06d0*/  VIADDMNMX.RELU R19, R2, 0x1, R5, PT ;  /* 0x0000000102137846 */ /* 0x000fe40003801105 */
[----:B------:R-:W-:-:S05]  /*06e0*/  IADD3 R22, P0, PT, R9, UR6, RZ ;  /* 0x0000000609167c10 */ /* 0x000fca000ff1e0ff */
[----:B------:R-:W3:Y:S01]  /*06f0*/  LDC.64 R10, c[0x0][0x398] ;  /* 0x0000e600ff0a7b82 */ /* 0x000ee20000000a00 */
[----:B-1----:R-:W-:Y:S01]  /*0700*/  IMAD R17, R8, UR12, R17 ;  /* 0x0000000c08117c24 */ /* 0x002fe2000f8e0211 */
[----:B------:R-:W-:Y:S01]  /*0710*/  VIADDMNMX.RELU R23, R2, 0x2, R5, PT ;  /* 0x0000000202177846 */ /* 0x000fe20003801105 */
[----:B------:R-:W-:Y:S01]  /*0720*/  IMAD R19, R8, UR12, R19 ;  /* 0x0000000c08137c24 */ /* 0x000fe2000f8e0213 */
[----:B------:R-:W-:Y:S01]  /*0730*/  IADD3.X R24, PT, PT, RZ, RZ, RZ, P0, !PT ;  /* 0x000000ffff187210 */ /* 0x000fe200007fe4ff */
[----:B0-----:R-:W-:Y:S01]  /*0740*/  IMAD.WIDE R16, R17, 0x4, R14 ;  /* 0x0000000411107825 */ /* 0x001fe200078e020e */
[----:B------:R-:W-:-:S03]  /*0750*/  VIADDMNMX.RELU R25, R2, 0x3, R5, PT ;  /* 0x0000000302197846 */ /* 0x000fc60003801105 */
[----:B------:R-:W-:Y:S02]  /*0760*/  IMAD.WIDE R18, R19, 0x4, R14 ;  /* 0x0000000413127825 */ /* 0x000fe400078e020e */
[----:B------:R-:W4:Y:S02]  /*0770*/  LDG.E R17, desc[UR10][R16.64] ;  /* 0x0000000a10117981 */ /* 0x000f24000c1e1900 */
[----:B--2---:R-:W-:Y:S02]  /*0780*/  IMAD.WIDE.U32 R20, R13, 0x4, R20 ;  /* 0x000000040d147825 */ /* 0x004fe400078e0014 */
[----:B------:R-:W2:Y:S02]  /*0790*/  LDG.E R18, desc[UR10][R18.64] ;  /* 0x0000000a12127981 */ /* 0x000ea4000c1e1900 */
[----:B------:R-:W-:Y:S02]  /*07a0*/  IMAD R23, R8, UR12, R23 ;  /* 0x0000000c08177c24 */ /* 0x000fe4000f8e0217 */
[----:B------:R0:W4:Y:S01]  /*07b0*/  LDG.E R13, desc[UR10][R20.64] ;  /* 0x0000000a140d7981 */ /* 0x000122000c1e1900 */
[----:B---3--:R-:W-:Y:S01]  /*07c0*/  LEA R10, P0, R22, R10, 0x2 ;  /* 0x0000000a160a7211 */ /* 0x008fe200078010ff */
[----:B------:R-:W-:-:S03]  /*07d0*/  IMAD R25, R8, UR12, R25 ;  /* 0x0000000c08197c24 */ /* 0x000fc6000f8e0219 */
[----:B------:R-:W-:Y:S01]  /*07e0*/  LEA.HI.X R11, R22, R11, R24, 0x2, P0 ;  /* 0x0000000b160b7211 */ /* 0x000fe200000f1418 */
[----:B0-----:R-:W-:-:S04]  /*07f0*/  IMAD.WIDE R20, R23, 0x4, R14 ;  /* 0x0000000417147825 */ /* 0x001fc800078e020e */
        /* <DEDUP_REMOVED lines=11> */
.L_x_12:
[----:B------:R-:W-:Y:S05]  /*08b0*/  BRA.U !UP2, `(.L_x_11) ;  /* 0x000000010a9c7547 */ /* 0x000fea000b800000 */
[----:B------:R-:W-:Y:S02]  /*08c0*/  UISETP.NE.AND UP2, UPT, UR9, 0x1, UPT ;  /* 0x000000010900788c */ /* 0x000fe4000bf45270 */
[----:B------:R-:W-:-:S07]  /*08d0*/  ULOP3.LUT UP3, URZ, UR8, 0x1, URZ, 0xc0, !UPT ;  /* 0x0000000108ff7892 */ /* 0x000fce000f86c0ff */
[----:B------:R-:W-:Y:S05]  /*08e0*/  BRA.U !UP2, `(.L_x_13) ;  /* 0x000000010a607547 */ /* 0x000fea000b800000 */
[----:B------:R-:W0:Y:S01]  /*08f0*/  LDC.64 R18, c[0x0][0x398] ;  /* 0x0000e600ff127b82 */ /* 0x000e220000000a00 */
[----:B------:R-:W1:Y:S01]  /*0900*/  LDCU UR8, c[0x0][0x380] ;  /* 0x00007000ff0877ac */ /* 0x000e620008000800 */
[----:B------:R-:W-:Y:S02]  /*0910*/  IADD3 R2, PT, PT, R6, R9, RZ ;  /* 0x0000000906027210 */ /* 0x000fe40007ffe0ff */
[----:B------:R-:W-:Y:S02]  /*0920*/  IADD3 R17, PT, PT, R9, UR6, RZ ;  /* 0x0000000609117c10 */ /* 0x000fe4000fffe0ff */
[----:B------:R-:W-:Y:S02]  /*0930*/  VIMNMX.RELU R13, PT, PT, R5, R2, PT ;  /* 0x00000002050d7248 */ /* 0x000fe40003fe1100 */
[----:B------:R-:W2:Y:S01]  /*0940*/  LDC.64 R14, c[0x0][0x390] ;  /* 0x0000e400ff0e7b82 */ /* 0x000ea20000000a00 */
[----:B------:R-:W-:Y:S02]  /*0950*/  VIADDMNMX.RELU R21, R2, 0x1, R5, PT ;  /* 0x0000000102157846 */ /* 0x000fe40003801105 */
[----:B------:R-:W-:-:S04]  /*0960*/  IADD3 R20, P0, PT, R9, UR6, RZ ;  /* 0x0000000609147c10 */ /* 0x000fc8000ff1e0ff */
[----:B------:R-:W-:Y:S01]  /*0970*/  IADD3.X R2, PT, PT, RZ, RZ, RZ, P0, !PT ;  /* 0x000000ffff027210 */ /* 0x000fe200007fe4ff */
[----:B------:R-:W3:Y:S01]  /*0980*/  LDC.64 R10, c[0x0][0x398] ;  /* 0x0000e600ff0a7b82 */ /* 0x000ee20000000a00 */
[C---:B-1----:R-:W-:Y:S02]  /*0990*/  IMAD R13, R8.reuse, UR8, R13 ;  /* 0x00000008080d7c24 */ /* 0x042fe4000f8e020d */
[----:B------:R-:W-:Y:S02]  /*09a0*/  IMAD R21, R8, UR8, R21 ;  /* 0x0000000808157c24 */ /* 0x000fe4000f8e0215 */
[----:B0-----:R-:W-:-:S06]  /*09b0*/  IMAD.WIDE.U32 R18, R17, 0x4, R18 ;  /* 0x0000000411127825 */ /* 0x001fcc00078e0012 */
[----:B------:R-:W4:Y:S01]  /*09c0*/  LDG.E R18, desc[UR10][R18.64] ;  /* 0x0000000a12127981 */ /* 0x000f22000c1e1900 */
[----:B--2---:R-:W-:-:S04]  /*09d0*/  IMAD.WIDE R16, R13, 0x4, R14 ;  /* 0x000000040d107825 */ /* 0x004fc800078e020e */
[----:B------:R-:W-:Y:S02]  /*09e0*/  IMAD.WIDE R14, R21, 0x4, R14 ;  /* 0x00000004150e7825 */ /* 0x000fe400078e020e */
[----:B------:R-:W4:Y:S01]  /*09f0*/  LDG.E R17, desc[UR10][R16.64] ;  /* 0x0000000a10117981 */ /* 0x000f22000c1e1900 */
[----:B---3--:R-:W-:-:S03]  /*0a00*/  LEA R10, P0, R20, R10, 0x2 ;  /* 0x0000000a140a7211 */ /* 0x008fc600078010ff */
[----:B------:R-:W2:Y:S01]  /*0a10*/  LDG.E R15, desc[UR10][R14.64] ;  /* 0x0000000a0e0f7981 */ /* 0x000ea2000c1e1900 */
[----:B------:R-:W-:-:S05]  /*0a20*/  LEA.HI.X R11, R20, R11, R2, 0x2, P0 ;  /* 0x0000000b140b7211 */ /* 0x000fca00000f1402 */
[----:B------:R-:W2:Y:S01]  /*0a30*/  LDG.E R10, desc[UR10][R10.64+0x4] ;  /* 0x0000040a0a0a7981 */ /* 0x000ea2000c1e1900 */
[----:B------:R-:W-:Y:S01]  /*0a40*/  IADD3 R9, PT, PT, R9, 0x2, RZ ;  /* 0x0000000209097810 */ /* 0x000fe20007ffe0ff */
[----:B----4-:R-:W-:-:S04]  /*0a50*/  FFMA R12, R17, R18, R12 ;  /* 0x00000012110c7223 */ /* 0x010fc8000000000c */
[----:B--2---:R-:W-:-:S07]  /*0a60*/  FFMA R12, R15, R10, R12 ;  /* 0x0000000a0f0c7223 */ /* 0x004fce000000000c */
.L_x_13:
[----:B------:R-:W-:Y:S05]  /*0a70*/  BRA.U !UP3, `(.L_x_11) ;  /* 0x000000010b2c7547 */ /* 0x000fea000b800000 */
[----:B------:R-:W0:Y:S01]  /*0a80*/  LDC.64 R14, c[0x0][0x398] ;  /* 0x0000e600ff0e7b82 */ /* 0x000e220000000a00 */
[----:B------:R-:W1:Y:S01]  /*0a90*/  LDCU UR8, c[0x0][0x380] ;  /* 0x00007000ff0877ac */ /* 0x000e620008000800 */
[----:B------:R-:W-:Y:S02]  /*0aa0*/  VIADDMNMX.RELU R13, R6, R9, R5, PT ;  /* 0x00000009060d7246 */ /* 0x000fe40003801105 */
[----:B------:R-:W-:-:S04]  /*0ab0*/  IADD3 R9, PT, PT, R9, UR6, RZ ;  /* 0x0000000609097c10 */ /* 0x000fc8000fffe0ff */
[----:B------:R-:W2:Y:S01]  /*0ac0*/  LDC.64 R10, c[0x0][0x390] ;  /* 0x0000e400ff0a7b82 */ /* 0x000ea20000000a00 */
[----:B-1----:R-:W-:Y:S02]  /*0ad0*/  IMAD R13, R8, UR8, R13 ;  /* 0x00000008080d7c24 */ /* 0x002fe4000f8e020d */
[----:B0-----:R-:W-:-:S06]  /*0ae0*/  IMAD.WIDE.U32 R8, R9, 0x4, R14 ;  /* 0x0000000409087825 */ /* 0x001fcc00078e000e */
[----:B------:R-:W3:Y:S01]  /*0af0*/  LDG.E R8, desc[UR10][R8.64] ;  /* 0x0000000a08087981 */ /* 0x000ee2000c1e1900 */
[----:B--2---:R-:W-:-:S06]  /*0b00*/  IMAD.WIDE R10, R13, 0x4, R10 ;  /* 0x000000040d0a7825 */ /* 0x004fcc00078e020a */
[----:B------:R-:W3:Y:S02]  /*0b10*/  LDG.E R11, desc[UR10][R10.64] ;  /* 0x0000000a0a0b7981 */ /* 0x000ee4000c1e1900 */
[----:B---3--:R-:W-:-:S07]  /*0b20*/  FFMA R12, R11, R8, R12 ;  /* 0x000000080b0c7223 */ /* 0x008fce000000000c */
.L_x_11:
[----:B------:R-:W-:Y:S05]  /*0b30*/  BRA.U UP0, `(.L_x_14) ;  /* 0xfffffff500b07547 */ /* 0x000fea000b83ffff */
.L_x_8:
[----:B------:R-:W0:Y:S01]  /*0b40*/  LDC.64 R4, c[0x0][0x3a0] ;  /* 0x0000e800ff047b82 */ /* 0x000e220000000a00 */
[----:B------:R-:W1:Y:S02]  /*0b50*/  LDCU UR4, c[0x0][0x380] ;  /* 0x00007000ff0477ac */ /* 0x000e640008000800 */
[----:B-1----:R-:W-:-:S04]  /*0b60*/  IMAD R3, R0, UR4, R3 ;  /* 0x0000000400037c24 */ /* 0x002fc8000f8e0203 */
[----:B0-----:R-:W-:-:S05]  /*0b70*/  IMAD.WIDE R2, R3, 0x4, R4 ;  /* 0x0000000403027825 */ /* 0x001fca00078e0204 */
[----:B------:R-:W-:Y:S01]  /*0b80*/  STG.E desc[UR10][R2.64], R12 ;  /* 0x0000000c02007986 */ /* 0x000fe2000c10190a */
[----:B------:R-:W-:Y:S05]  /*0b90*/  EXIT ;  /* 0x000000000000794d */ /* 0x000fea0003800000 */
.L_x_15:
        /* <DEDUP_REMOVED lines=14> */
.L_x_66:


//--------------------- .text.matrixConvEmptyBorder --------------------------
	.section	.text.matrixConvEmptyBorder,"ax",@progbits
	.align	128
        .global         matrixConvEmptyBorder
        .type           matrixConvEmptyBorder,@function
        .size           matrixConvEmptyBorder,(.L_x_67 - matrixConvEmptyBorder)
        .other          matrixConvEmptyBorder,@"STO_CUDA_ENTRY STV_DEFAULT"
matrixConvEmptyBorder:
.text.matrixConvEmptyBorder:
        /* <DEDUP_REMOVED lines=30> */
.L_x_23:
[----:B------:R-:W0:Y:S01]  /*01e0*/  LDCU UR5, c[0x0][0x384] ;  /* 0x00007080ff0577ac */ /* 0x000e220008000800 */
[----:B------:R-:W-:Y:S01]  /*01f0*/  VIADD R5, R14, UR4 ;  /* 0x000000040e057c36 */ /* 0x000fe20008000000 */
[----:B------:R-:W-:Y:S04]  /*0200*/  BSSY.RECONVERGENT B0, `(.L_x_17) ;  /* 0x00000a0000007945 */ /* 0x000fe80003800200 */
[----:B0-----:R-:W-:-:S04]  /*0210*/  ISETP.GE.AND P0, PT, R5, UR5, PT ;  /* 0x0000000505007c0c */ /* 0x001fc8000bf06270 */
[----:B------:R-:W-:-:S13]  /*0220*/  ISETP.LT.OR P0, PT, R5, RZ, P0 ;  /* 0x000000ff0500720c */ /* 0x000fda0000701670 */
[----:B------:R-:W-:Y:S05]  /*0230*/  @P0 BRA `(.L_x_18) ;  /* 0x0000000800700947 */ /* 0x000fea0003800000 */
[----:B------:R-:W0:Y:S01]  /*0240*/  LDC R6, c[0x0][0x388] ;  /* 0x0000e200ff067b82 */ /* 0x000e220000000800 */
[----:B------:R-:W-:Y:S01]  /*0250*/  HFMA2 R7, -RZ, RZ, 0, 0 ;  /* 0x00000000ff077431 */ /* 0x000fe200000001ff */
[C---:B0-----:R-:W-:Y:S01]  /*0260*/  ISETP.GE.U32.AND P0, PT, R6.reuse, 0x8, PT ;  /* 0x000000080600780c */ /* 0x041fe20003f06070 */
[----:B------:R-:W-:-:S12]  /*0270*/  IMAD R6, R6, UR4, RZ ;  /* 0x0000000406067c24 */ /* 0x000fd8000f8e02ff */
[----:B------:R-:W-:Y:S05]  /*0280*/  @!P0 BRA `(.L_x_19) ;  /* 0x0000000400048947 */ /* 0x000fea0003800000 */
[----:B------:R-:W0:Y:S01]  /*0290*/  LDCU UR8, c[0x0][0x380] ;  /* 0x00007000ff0877ac */ /* 0x000e220008000800 */
[----:B------:R-:W-:-:S05]  /*02a0*/  UMOV UR5, URZ ;  /* 0x000000ff00057c82 */ /* 0x000fca0008000000 */
.L_x_20:
[----:B------:R-:W-:Y:S01]  /*02b0*/  VIADD R12, R4, UR5 ;  /* 0x00000005040c7c36 */ /* 0x000fe20008000000 */
[----:B------:R-:W1:Y:S03]  /*02c0*/  LDC.64 R8, c[0x0][0x390] ;  /* 0x0000e400ff087b82 */ /* 0x000e660000000a00 */
[----:B0-----:R-:W-:Y:S01]  /*02d0*/  IMAD R7, R5, UR8, R12 ;  /* 0x0000000805077c24 */ /* 0x001fe2000f8e020c */
[----:B------:R-:W-:-:S04]  /*02e0*/  ISETP.GE.AND P4, PT, R12, UR8, PT ;  /* 0x000000080c007c0c */ /* 0x000fc8000bf86270 */
[----:B------:R-:W-:-:S13]  /*02f0*/  ISETP.LT.OR P4, PT, R12, RZ, P4 ;  /* 0x000000ff0c00720c */ /* 0x000fda0002781670 */
[----:B------:R-:W0:Y:S01]  /*0300*/  @!P4 LDC.64 R16, c[0x0][0x398] ;  /* 0x0000e600ff10cb82 */ /* 0x000e220000000a00 */
[----:B------:R-:W-:Y:S02]  /*0310*/  @!P4 VIADD R11, R6, UR5 ;  /* 0x00000005060bcc36 */ /* 0x000fe40008000000 */
[----:B-1----:R-:W-:-:S05]  /*0320*/  IMAD.WIDE R8, R7, 0x4, R8 ;  /* 0x0000000407087825 */ /* 0x002fca00078e0208 */
[----:B------:R-:W2:Y:S01]  /*0330*/  @!P4 LDG.E R7, desc[UR10][R8.64] ;  /* 0x0000000a0807c981 */ /* 0x000ea2000c1e1900 */
[----:B0-----:R-:W-:Y:S02]  /*0340*/  @!P4 IMAD.WIDE.U32 R16, R11, 0x4, R16 ;  /* 0x000000040b10c825 */ /* 0x001fe400078e0010 */
[----:B------:R-:W0:Y:S04]  /*0350*/  LDC.64 R10, c[0x0][0x398] ;  /* 0x0000e600ff0a7b82 */ /* 0x000e280000000a00 */
[----:B------:R1:W2:Y:S01]  /*0360*/  @!P4 LDG.E R16, desc[UR10][R16.64] ;  /* 0x0000000a1010c981 */ /* 0x0002a2000c1e1900 */
[C---:B------:R-:W-:Y:S01]  /*0370*/  VIADD R15, R12.reuse, 0x2 ;  /* 0x000000020c0f7836 */ /* 0x040fe20000000000 */
[----:B------:R-:W-:Y:S02]  /*0380*/  IADD3 R13, PT, PT, R12, 0x1, RZ ;  /* 0x000000010c0d7810 */ /* 0x000fe40007ffe0ff */
[----:B------:R-:W-:-:S02]  /*0390*/  IADD3 R18, P1, PT, R6, UR5, RZ ;  /* 0x0000000506127c10 */ /* 0x000fc4000ff3e0ff */
[----:B------:R-:W-:Y:S02]  /*03a0*/  ISETP.GE.AND P0, PT, R13, UR8, PT ;  /* 0x000000080d007c0c */ /* 0x000fe4000bf06270 */
[----:B------:R-:W-:Y:S02]  /*03b0*/  ISETP.GE.AND P3, PT, R15, UR8, PT ;  /* 0x000000080f007c0c */ /* 0x000fe4000bf66270 */
[----:B------:R-:W-:Y:S01]  /*03c0*/  ISETP.LT.OR P0, PT, R13, RZ, P0 ;  /* 0x000000ff0d00720c */ /* 0x000fe20000701670 */
[----:B------:R-:W-:Y:S01]  /*03d0*/  IMAD.X R13, RZ, RZ, RZ, P1 ;  /* 0x000000ffff0d7224 */ /* 0x000fe200008e06ff */
[----:B------:R-:W-:Y:S02]  /*03e0*/  ISETP.LT.OR P3, PT, R15, RZ, P3 ;  /* 0x000000ff0f00720c */ /* 0x000fe40001f61670 */
[C---:B------:R-:W-:Y:S01]  /*03f0*/  IADD3 R15, PT, PT, R12.reuse, 0x3, RZ ;  /* 0x000000030c0f7810 */ /* 0x040fe20007ffe0ff */
[----:B-1----:R-:W-:Y:S01]  /*0400*/  VIADD R17, R12, 0x4 ;  /* 0x000000040c117836 */ /* 0x002fe20000000000 */
[----:B0-----:R-:W-:-:S02]  /*0410*/  LEA R10, P1, R18, R10, 0x2 ;  /* 0x0000000a120a7211 */ /* 0x001fc400078210ff */
[----:B------:R-:W-:Y:S02]  /*0420*/  ISETP.GE.AND P2, PT, R15, UR8, PT ;  /* 0x000000080f007c0c */ /* 0x000fe4000bf46270 */
[----:B------:R-:W-:Y:S01]  /*0430*/  LEA.HI.X R11, R18, R11, R13, 0x2, P1 ;  /* 0x0000000b120b7211 */ /* 0x000fe200008f140d */
[C---:B------:R-:W-:Y:S01]  /*0440*/  VIADD R19, R12.reuse, 0x5 ;  /* 0x000000050c137836 */ /* 0x040fe20000000000 */
[----:B------:R-:W-:Y:S01]  /*0450*/  IADD3 R18, PT, PT, R12, 0x6, RZ ;  /* 0x000000060c127810 */ /* 0x000fe20007ffe0ff */
[----:B------:R-:W3:Y:S01]  /*0460*/  @!P0 LDG.E R13, desc[UR10][R8.64+0x4] ;  /* 0x0000040a080d8981 */ /* 0x000ee2000c1e1900 */
[----:B------:R-:W-:Y:S02]  /*0470*/  ISETP.GE.AND P1, PT, R17, UR8, PT ;  /* 0x0000000811007c0c */ /* 0x000fe4000bf26270 */
[----:B------:R-:W-:Y:S02]  /*0480*/  ISETP.LT.OR P2, PT, R15, RZ, P2 ;  /* 0x000000ff0f00720c */ /* 0x000fe40001741670 */
[----:B------:R-:W-:Y:S01]  /*0490*/  ISETP.GE.AND P6, PT, R18, UR8, PT ;  /* 0x0000000812007c0c */ /* 0x000fe2000bfc6270 */
[----:B------:R-:W3:Y:S01]  /*04a0*/  @!P0 LDG.E R15, desc[UR10][R10.64+0x4] ;  /* 0x0000040a0a0f8981 */ /* 0x000ee2000c1e1900 */
[----:B------:R-:W-:-:S02]  /*04b0*/  ISETP.GE.AND P5, PT, R19, UR8, PT ;  /* 0x0000000813007c0c */ /* 0x000fc4000bfa6270 */
[----:B------:R-:W-:Y:S02]  /*04c0*/  ISETP.LT.OR P1, PT, R17, RZ, P1 ;  /* 0x000000ff1100720c */ /* 0x000fe40000f21670 */
[----:B------:R-:W-:Y:S01]  /*04d0*/  ISETP.LT.OR P6, PT, R18, RZ, P6 ;  /* 0x000000ff1200720c */ /* 0x000fe200037c1670 */
[----:B------:R-:W-:Y:S01]  /*04e0*/  VIADD R18, R12, 0x7 ;  /* 0x000000070c127836 */ /* 0x000fe20000000000 */
[----:B------:R-:W-:Y:S01]  /*04f0*/  ISETP.LT.OR P5, PT, R19, RZ, P5 ;  /* 0x000000ff1300720c */ /* 0x000fe20002fa1670 */
[----:B------:R-:W4:Y:S04]  /*0500*/  @!P3 LDG.E R17, desc[UR10][R8.64+0x8] ;  /* 0x0000080a0811b981 */ /* 0x000f28000c1e1900 */
[----:B------:R-:W4:Y:S04]  /*0510*/  @!P3 LDG.E R12, desc[UR10][R10.64+0x8] ;  /* 0x0000080a0a0cb981 */ /* 0x000f28000c1e1900 */
[----:B------:R-:W5:Y:S04]  /*0520*/  @!P1 LDG.E R19, desc[UR10][R8.64+0x10] ;  /* 0x0000100a08139981 */ /* 0x000f68000c1e1900 */
[----:B------:R-:W5:Y:S04]  /*0530*/  @!P5 LDG.E R21, desc[UR10][R8.64+0x14] ;  /* 0x0000140a0815d981 */ /* 0x000f68000c1e1900 */
[----:B------:R-:W5:Y:S04]  /*0540*/  @!P5 LDG.E R20, desc[UR10][R10.64+0x14] ;  /* 0x0000140a0a14d981 */ /* 0x000f68000c1e1900 */
[----:B------:R-:W5:Y:S04]  /*0550*/  @!P6 LDG.E R23, desc[UR10][R8.64+0x18] ;  /* 0x0000180a0817e981 */ /* 0x000f68000c1e1900 */
[----:B------:R-:W5:Y:S01]  /*0560*/  @!P6 LDG.E R22, desc[UR10][R10.64+0x18] ;  /* 0x0000180a0a16e981 */ /* 0x000f62000c1e1900 */
[----:B--2---:R-:W-:Y:S01]  /*0570*/  @!P4 FFMA R2, R7, R16, R2 ;  /* 0x000000100702c223 */ /* 0x004fe20000000002 */
[----:B------:R-:W-:-:S02]  /*0580*/  ISETP.GE.AND P4, PT, R18, UR8, PT ;  /* 0x0000000812007c0c */ /* 0x000fc4000bf86270 */
[----:B------:R-:W2:Y:S04]  /*0590*/  @!P2 LDG.E R7, desc[UR10][R8.64+0xc] ;  /* 0x00000c0a0807a981 */ /* 0x000ea8000c1e1900 */
[----:B------:R-:W2:Y:S01]  /*05a0*/  @!P2 LDG.E R16, desc[UR10][R10.64+0xc] ;  /* 0x00000c0a0a10a981 */ /* 0x000ea2000c1e1900 */
[----:B------:R-:W-:-:S03]  /*05b0*/  ISETP.LT.OR P4, PT, R18, RZ, P4 ;  /* 0x000000ff1200720c */ /* 0x000fc60002781670 */
[----:B------:R-:W5:Y:S10]  /*05c0*/  @!P1 LDG.E R18, desc[UR10][R10.64+0x10] ;  /* 0x0000100a0a129981 */ /* 0x000f74000c1e1900 */
[----:B------:R-:W5:Y:S04]  /*05d0*/  @!P4 LDG.E R25, desc[UR10][R8.64+0x1c] ;  /* 0x00001c0a0819c981 */ /* 0x000f68000c1e1900 */
[----:B------:R-:W5:Y:S01]  /*05e0*/  @!P4 LDG.E R24, desc[UR10][R10.64+0x1c] ;  /* 0x00001c0a0a18c981 */ /* 0x000f62000c1e1900 */
[----:B---3--:R-:W-:Y:S01]  /*05f0*/  @!P0 FFMA R2, R13, R15, R2 ;  /* 0x0000000f0d028223 */ /* 0x008fe20000000002 */
[----:B------:R-:W-:-:S03]  /*0600*/  UIADD3 UR5, UPT, UPT, UR5, 0x8, URZ ;  /* 0x0000000805057890 */ /* 0x000fc6000fffe0ff */
[----:B----4-:R-:W-:Y:S01]  /*0610*/  @!P3 FFMA R2, R17, R12, R2 ;  /* 0x0000000c1102b223 */ /* 0x010fe20000000002 */
[----:B------:R-:W-:-:S03]  /*0620*/  UISETP.NE.AND UP1, UPT, UR5, UR6, UPT ;  /* 0x000000060500728c */ /* 0x000fc6000bf25270 */
[----:B--2---:R-:W-:-:S04]  /*0630*/  @!P2 FFMA R2, R7, R16, R2 ;  /* 0x000000100702a223 */ /* 0x004fc80000000002 */
[----:B-----5:R-:W-:-:S04]  /*0640*/  @!P1 FFMA R2, R19, R18, R2 ;  /* 0x0000001213029223 */ /* 0x020fc80000000002 */
[----:B------:R-:W-:-:S04]  /*0650*/  @!P5 FFMA R2, R21, R20, R2 ;  /* 0x000000141502d223 */ /* 0x000fc80000000002 */
[----:B------:R-:W-:-:S04]  /*0660*/  @!P6 FFMA R2, R23, R22, R2 ;  /* 0x000000161702e223 */ /* 0x000fc80000000002 */
[----:B------:R-:W-:Y:S01]  /*0670*/  @!P4 FFMA R2, R25, R24, R2 ;  /* 0x000000181902c223 */ /* 0x000fe20000000002 */
[----:B------:R-:W-:Y:S06]  /*0680*/  BRA.U UP1, `(.L_x_20) ;  /* 0xfffffffd01087547 */ /* 0x000fec000b83ffff */
[----:B------:R-:W-:-:S07]  /*0690*/  IMAD.U32 R7, RZ, RZ, UR6 ;  /* 0x00000006ff077e24 */ /* 0x000fce000f8e00ff */
.L_x_19:
[----:B------:R-:W-:-:S09]  /*06a0*/  UISETP.NE.AND UP1, UPT, UR7, URZ, UPT ;  /* 0x000000ff0700728c */ /* 0x000fd2000bf25270 */
[----:B------:R-:W-:Y:S05]  /*06b0*/  BRA.U !UP1, `(.L_x_18) ;  /* 0x0000000509507547 */ /* 0x000fea000b800000 */
[----:B------:R-:W-:Y:S01]  /*06c0*/  UISETP.NE.AND UP1, UPT, UR9, URZ, UPT ;  /* 0x000000ff0900728c */ /* 0x000fe2000bf25270 */
[----:B------:R-:W-:Y:S10]  /*06d0*/  BRA.U !UP0, `(.L_x_21) ;  /* 0x0000000108947547 */ /* 0x000ff4000b800000 */
[----:B------:R-:W0:Y:S01]  /*06e0*/  LDCU UR5, c[0x0][0x380] ;  /* 0x00007000ff0577ac */ /* 0x000e220008000800 */
[----:B------:R-:W-:Y:S01]  /*06f0*/  IADD3 R18, PT, PT, R4, R7, RZ ;  /* 0x0000000704127210 */ /* 0x000fe20007ffe0ff */
[----:B------:R-:W1:Y:S04]  /*0700*/  LDC.64 R8, c[0x0][0x398] ;  /* 0x0000e600ff087b82 */ /* 0x000e680000000a00 */
[C---:B------:R-:W-:Y:S02]  /*0710*/  VIADD R16, R18.reuse, 0x1 ;  /* 0x0000000112107836 */ /* 0x040fe40000000000 */
[C---:B------:R-:W-:Y:S02]  /*0720*/  VIADD R17, R18.reuse, 0x2 ;  /* 0x0000000212117836 */ /* 0x040fe40000000000 */
[----:B------:R-:W2:Y:S01]  /*0730*/  LDC.64 R10, c[0x0][0x390] ;  /* 0x0000e400ff0a7b82 */ /* 0x000ea20000000a00 */
[C---:B------:R-:W-:Y:S01]  /*0740*/  VIADD R19, R18.reuse, 0x3 ;  /* 0x0000000312137836 */ /* 0x040fe20000000000 */
[----:B0-----:R-:W-:-:S02]  /*0750*/  ISETP.GE.AND P0, PT, R18, UR5, PT ;  /* 0x0000000512007c0c */ /* 0x001fc4000bf06270 */
[----:B------:R-:W-:Y:S02]  /*0760*/  ISETP.GE.AND P1, PT, R16, UR5, PT ;  /* 0x0000000510007c0c */ /* 0x000fe4000bf26270 */
[----:B------:R-:W-:Y:S02]  /*0770*/  ISETP.LT.OR P0, PT, R18, RZ, P0 ;  /* 0x000000ff1200720c */ /* 0x000fe40000701670 */
[----:B------:R-:W-:Y:S02]  /*0780*/  ISETP.LT.OR P1, PT, R16, RZ, P1 ;  /* 0x000000ff1000720c */ /* 0x000fe40000f21670 */
[C---:B------:R-:W-:Y:S02]  /*0790*/  ISETP.GE.AND P2, PT, R17.reuse, UR5, PT ;  /* 0x0000000511007c0c */ /* 0x040fe4000bf46270 */
[----:B------:R-:W-:Y:S02]  /*07a0*/  IADD3 R16, P3, PT, R6, R7, RZ ;  /* 0x0000000706107210 */ /* 0x000fe40007f7e0ff */
[----:B------:R-:W-:-:S02]  /*07b0*/  ISETP.LT.OR P2, PT, R17, RZ, P2 ;  /* 0x000000ff1100720c */ /* 0x000fc40001741670 */
[----:B-1----:R-:W-:Y:S01]  /*07c0*/  LEA R8, P4, R16, R8, 0x2 ;  /* 0x0000000810087211 */ /* 0x002fe200078810ff */
[----:B------:R-:W-:Y:S01]  /*07d0*/  IMAD.X R17, RZ, RZ, RZ, P3 ;  /* 0x000000ffff117224 */ /* 0x000fe200018e06ff */
[C---:B------:R-:W-:Y:S01]  /*07e0*/  ISETP.GE.AND P3, PT, R19.reuse, UR5, PT ;  /* 0x0000000513007c0c */ /* 0x040fe2000bf66270 */
[----:B------:R-:W0:Y:S01]  /*07f0*/  @!P0 LDC.64 R12, c[0x0][0x398] ;  /* 0x0000e600ff0c8b82 */ /* 0x000e220000000a00 */
[----:B------:R-:W-:Y:S02]  /*0800*/  @!P0 IADD3 R15, PT, PT, R6, R7, RZ ;  /* 0x00000007060f8210 */ /* 0x000fe40007ffe0ff */
[----:B------:R-:W-:Y:S02]  /*0810*/  LEA.HI.X R9, R16, R9, R17, 0x2, P4 ;  /* 0x0000000910097211 */ /* 0x000fe400020f1411 */
[----:B------:R-:W-:-:S03]  /*0820*/  ISETP.LT.OR P3, PT, R19, RZ, P3 ;  /* 0x000000ff1300720c */ /* 0x000fc60001f61670 */
[----:B------:R-:W3:Y:S10]  /*0830*/  @!P1 LDG.E R16, desc[UR10][R8.64+0x4] ;  /* 0x0000040a08109981 */ /* 0x000ef4000c1e1900 */
[----:B------:R-:W4:Y:S01]  /*0840*/  @!P3 LDG.E R20, desc[UR10][R8.64+0xc] ;  /* 0x00000c0a0814b981 */ /* 0x000f22000c1e1900 */
[----:B0-----:R-:W-:-:S04]  /*0850*/  @!P0 IMAD.WIDE.U32 R12, R15, 0x4, R12 ;  /* 0x000000040f0c8825 */ /* 0x001fc800078e000c */
[----:B------:R-:W-:Y:S02]  /*0860*/  IMAD R15, R5, UR5, R18 ;  /* 0x00000005050f7c24 */ /* 0x000fe4000f8e0212 */
[----:B------:R-:W5:Y:S02]  /*0870*/  @!P0 LDG.E R12, desc[UR10][R12.64] ;  /* 0x0000000a0c0c8981 */ /* 0x000f64000c1e1900 */
[----:B--2---:R-:W-:Y:S02]  /*0880*/  IMAD.WIDE R10, R15, 0x4, R10 ;  /* 0x000000040f0a7825 */ /* 0x004fe400078e020a */
[----:B------:R-:W2:Y:S04]  /*0890*/  @!P2 LDG.E R18, desc[UR10][R8.64+0x8] ;  /* 0x0000080a0812a981 */ /* 0x000ea8000c1e1900 */
[----:B------:R-:W5:Y:S04]  /*08a0*/  @!P0 LDG.E R15, desc[UR10][R10.64] ;  /* 0x0000000a0a0f8981 */ /* 0x000f68000c1e1900 */
[----:B------:R-:W3:Y:S04]  /*08b0*/  @!P1 LDG.E R17, desc[UR10][R10.64+0x4] ;  /* 0x0000040a0a119981 */ /* 0x000ee8000c1e1900 */
[----:B------:R-:W2:Y:S04]  /*08c0*/  @!P2 LDG.E R19, desc[UR10][R10.64+0x8] ;  /* 0x0000080a0a13a981 */ /* 0x000ea8000c1e1900 */
[----:B------:R-:W4:Y:S01]  /*08d0*/  @!P3 LDG.E R21, desc[UR10][R10.64+0xc] ;  /* 0x00000c0a0a15b981 */ /* 0x000f22000c1e1900 */
[----:B------:R-:W-:Y:S01]  /*08e0*/  IADD3 R7, PT, PT, R7, 0x4, RZ ;  /* 0x0000000407077810 */ /* 0x000fe20007ffe0ff */
[----:B-----5:R-:W-:-:S04]  /*08f0*/  @!P0 FFMA R2, R15, R12, R2 ;  /* 0x0000000c0f028223 */ /* 0x020fc80000000002 */
[----:B---3--:R-:W-:-:S04]  /*0900*/  @!P1 FFMA R2, R17, R16, R2 ;  /* 0x0000001011029223 */ /* 0x008fc80000000002 */
[----:B--2---:R-:W-:-:S04]  /*0910*/  @!P2 FFMA R2, R19, R18, R2 ;  /* 0x000000121302a223 */ /* 0x004fc80000000002 */
[----:B----4-:R-:W-:-:S07]  /*0920*/  @!P3 FFMA R2, R21, R20, R2 ;  /* 0x000000141502b223 */ /* 0x010fce0000000002 */
.L_x_21:
[----:B------:R-:W-:Y:S05]  /*0930*/  BRA.U !UP1, `(.L_x_18) ;  /* 0x0000000109b07547 */ /* 0x000fea000b800000 */
[----:B------:R-:W0:Y:S01]  /*0940*/  LDCU UR5, c[0x0][0x388] ;  /* 0x00007100ff0577ac */ /* 0x000e220008000800 */
[----:B------:R-:W-:Y:S02]  /*0950*/  UISETP.NE.AND UP1, UPT, UR9, 0x1, UPT ;  /* 0x000000010900788c */ /* 0x000fe4000bf25270 */
[----:B0-----:R-:W-:-:S07]  /*0960*/  ULOP3.LUT UP2, URZ, UR5, 0x1, URZ, 0xc0, !UPT ;  /* 0x0000000105ff7892 */ /* 0x001fce000f84c0ff */
[----:B------:R-:W-:Y:S05]  /*0970*/  BRA.U !UP1, `(.L_x_22) ;  /* 0x0000000109647547 */ /* 0x000fea000b800000 */
[----:B------:R-:W0:Y:S01]  /*0980*/  LDCU UR5, c[0x0][0x380] ;  /* 0x00007000ff0577ac */ /* 0x000e220008000800 */
[----:B------:R-:W-:Y:S01]  /*0990*/  IMAD.IADD R16, R4, 0x1, R7 ;  /* 0x0000000104107824 */ /* 0x000fe200078e0207 */
[----:B------:R-:W1:Y:S03]  /*09a0*/  LDC.64 R12, c[0x0][0x390] ;  /* 0x0000e400ff0c7b82 */ /* 0x000e660000000a00 */
[C---:B------:R-:W-:Y:S01]  /*09b0*/  VIADD R8, R16.reuse, 0x1 ;  /* 0x0000000110087836 */ /* 0x040fe20000000000 */
[----:B0-----:R-:W-:Y:S01]  /*09c0*/  ISETP.GE.AND P0, PT, R16, UR5, PT ;  /* 0x0000000510007c0c */ /* 0x001fe2000bf06270 */
[----:B------:R-:W-:-:S03]  /*09d0*/  IMAD R15, R5, UR5, R16 ;  /* 0x00000005050f7c24 */ /* 0x000fc6000f8e0210 */
[----:B------:R-:W-:Y:S02]  /*09e0*/  ISETP.GE.AND P1, PT, R8, UR5, PT ;  /* 0x0000000508007c0c */ /* 0x000fe4000bf26270 */
[----:B------:R-:W-:Y:S02]  /*09f0*/  ISETP.LT.OR P0, PT, R16, RZ, P0 ;  /* 0x000000ff1000720c */ /* 0x000fe40000701670 */
[----:B------:R-:W-:Y:S01]  /*0a00*/  ISETP.LT.OR P1, PT, R8, RZ, P1 ;  /* 0x000000ff0800720c */ /* 0x000fe20000f21670 */
[----:B-1----:R-:W-:-:S10]  /*0a10*/  IMAD.WIDE R12, R15, 0x4, R12 ;  /* 0x000000040f0c7825 */ /* 0x002fd400078e020c */
[----:B------:R-:W0:Y:S01]  /*0a20*/  @!P0 LDC.64 R10, c[0x0][0x398] ;  /* 0x0000e600ff0a8b82 */ /* 0x000e220000000a00 */
[CC--:B------:R-:W-:Y:S02]  /*0a30*/  @!P0 IADD3 R17, PT, PT, R6.reuse, R7.reuse, RZ ;  /* 0x0000000706118210 */ /* 0x0c0fe40007ffe0ff */
[----:B------:R-:W-:-:S05]  /*0a40*/  @!P1 IADD3 R16, P2, PT, R6, R7, RZ ;  /* 0x0000000706109210 */ /* 0x000fca0007f5e0ff */
[----:B------:R-:W1:Y:S01]  /*0a50*/  @!P1 LDC.64 R8, c[0x0][0x398] ;  /* 0x0000e600ff089b82 */ /* 0x000e620000000a00 */
[----:B------:R-:W-:Y:S02]  /*0a60*/  @!P1 IMAD.X R15, RZ, RZ, RZ, P2 ;  /* 0x000000ffff0f9224 */ /* 0x000fe400010e06ff */
[----:B0-----:R-:W-:Y:S02]  /*0a70*/  @!P0 IMAD.WIDE.U32 R10, R17, 0x4, R10 ;  /* 0x00000004110a8825 */ /* 0x001fe400078e000a */
[----:B------:R-:W2:Y:S04]  /*0a80*/  @!P1 LDG.E R17, desc[UR10][R12.64+0x4] ;  /* 0x0000040a0c119981 */ /* 0x000ea8000c1e1900 */
[----:B------:R-:W3:Y:S01]  /*0a90*/  @!P0 LDG.E R11, desc[UR10][R10.64] ;  /* 0x0000000a0a0b8981 */ /* 0x000ee2000c1e1900 */
[----:B-1----:R-:W-:-:S04]  /*0aa0*/  @!P1 LEA R8, P2, R16, R8, 0x2 ;  /* 0x0000000810089211 */ /* 0x002fc800078410ff */
[----:B------:R-:W-:Y:S02]  /*0ab0*/  @!P1 LEA.HI.X R9, R16, R9, R15, 0x2, P2 ;  /* 0x0000000910099211 */ /* 0x000fe400010f140f */
[----:B------:R-:W3:Y:S04]  /*0ac0*/  @!P0 LDG.E R15, desc[UR10][R12.64] ;  /* 0x0000000a0c0f8981 */ /* 0x000ee8000c1e1900 */
[----:B------:R-:W2:Y:S01]  /*0ad0*/  @!P1 LDG.E R8, desc[UR10][R8.64+0x4] ;  /* 0x0000040a08089981 */ /* 0x000ea2000c1e1900 */
[----:B------:R-:W-:Y:S01]  /*0ae0*/  IADD3 R7, PT, PT, R7, 0x2, RZ ;  /* 0x0000000207077810 */ /* 0x000fe20007ffe0ff */
[----:B---3--:R-:W-:-:S04]  /*0af0*/  @!P0 FFMA R2, R11, R15, R2 ;  /* 0x0000000f0b028223 */ /* 0x008fc80000000002 */
[----:B--2---:R-:W-:-:S07]  /*0b00*/  @!P1 FFMA R2, R17, R8, R2 ;  /* 0x0000000811029223 */ /* 0x004fce0000000002 */
.L_x_22:
[----:B------:R-:W-:Y:S05]  /*0b10*/  BRA.U !UP2, `(.L_x_18) ;  /* 0x000000010a387547 */ /* 0x000fea000b800000 */
[----:B------:R-:W0:Y:S01]  /*0b20*/  LDC R13, c[0x0][0x380] ;  /* 0x0000e000ff0d7b82 */ /* 0x000e220000000800 */
[----:B------:R-:W-:-:S05]  /*0b30*/  IMAD.IADD R12, R4, 0x1, R7 ;  /* 0x00000001040c7824 */ /* 0x000fca00078e0207 */
[----:B0-----:R-:W-:-:S04]  /*0b40*/  ISETP.GE.AND P0, PT, R12, R13, PT ;  /* 0x0000000d0c00720c */ /* 0x001fc80003f06270 */
[----:B------:R-:W-:-:S13]  /*0b50*/  ISETP.LT.OR P0, PT, R12, RZ, P0 ;  /* 0x000000ff0c00720c */ /* 0x000fda0000701670 */
[----:B------:R-:W-:Y:S05]  /*0b60*/  @P0 BRA `(.L_x_18) ;  /* 0x0000000000240947 */ /* 0x000fea0003800000 */
[----:B------:R-:W0:Y:S01]  /*0b70*/  LDC.64 R10, c[0x0][0x390] ;  /* 0x0000e400ff0a7b82 */ /* 0x000e220000000a00 */
[----:B------:R-:W-:Y:S01]  /*0b80*/  IMAD R5, R5, R13, R12 ;  /* 0x0000000d05057224 */ /* 0x000fe200078e020c */
[----:B------:R-:W-:-:S06]  /*0b90*/  IADD3 R13, PT, PT, R6, R7, RZ ;  /* 0x00000007060d7210 */ /* 0x000fcc0007ffe0ff */
[----:B------:R-:W1:Y:S01]  /*0ba0*/  LDC.64 R8, c[0x0][0x398] ;  /* 0x0000e600ff087b82 */ /* 0x000e620000000a00 */
[----:B0-----:R-:W-:-:S06]  /*0bb0*/  IMAD.WIDE R6, R5, 0x4, R10 ;  /* 0x0000000405067825 */ /* 0x001fcc00078e020a */
[----:B------:R-:W2:Y:S01]  /*0bc0*/  LDG.E R7, desc[UR10][R6.64] ;  /* 0x0000000a06077981 */ /* 0x000ea2000c1e1900 */
[----:B-1----:R-:W-:-:S06]  /*0bd0*/  IMAD.WIDE.U32 R8, R13, 0x4, R8 ;  /* 0x000000040d087825 */ /* 0x002fcc00078e0008 */
[----:B------:R-:W2:Y:S02]  /*0be0*/  LDG.E R8, desc[UR10][R8.64] ;  /* 0x0000000a08087981 */ /* 0x000ea4000c1e1900 */
[----:B--2---:R-:W-:-:S07]  /*0bf0*/  FFMA R2, R7, R8, R2 ;  /* 0x0000000807027223 */ /* 0x004fce0000000002 */
.L_x_18:
[----:B------:R-:W-:Y:S05]  /*0c00*/  BSYNC.RECONVERGENT B0 ;  /* 0x0000000000007941 */ /* 0x000fea0003800200 */
.L_x_17:
[----:B------:R-:W0:Y:S01]  /*0c10*/  LDCU UR5, c[0x0][0x388] ;  /* 0x00007100ff0577ac */ /* 0x000e220008000800 */
[----:B------:R-:W-:-:S04]  /*0c20*/  UIADD3 UR4, UPT, UPT, UR4, 0x1, URZ ;  /* 0x0000000104047890 */ /* 0x000fc8000fffe0ff */
[----:B0-----:R-:W-:-:S09]  /*0c30*/  UISETP.NE.AND UP1, UPT, UR4, UR5, UPT ;  /* 0x000000050400728c */ /* 0x001fd2000bf25270 */
[----:B------:R-:W-:Y:S05]  /*0c40*/  BRA.U UP1, `(.L_x_23) ;  /* 0xfffffff501647547 */ /* 0x000fea000b83ffff */
.L_x_16:
[----:B------:R-:W0:Y:S01]  /*0c50*/  LDC.64 R4, c[0x0][0x3a0] ;  /* 0x0000e800ff047b82 */ /* 0x000e220000000a00 */
[----:B------:R-:W1:Y:S02]  /*0c60*/  LDCU UR5, c[0x0][0x380] ;  /* 0x00007000ff0577ac */ /* 0x000e640008000800 */
[----:B-1----:R-:W-:-:S04]  /*0c70*/  IMAD R3, R0, UR5, R3 ;  /* 0x0000000500037c24 */ /* 0x002fc8000f8e0203 */
[----:B0-----:R-:W-:-:S05]  /*0c80*/  IMAD.WIDE R4, R3, 0x4, R4 ;  /* 0x0000000403047825 */ /* 0x001fca00078e0204 */
[----:B------:R-:W-:Y:S01]  /*0c90*/  STG.E desc[UR10][R4.64], R2 ;  /* 0x0000000204007986 */ /* 0x000fe2000c10190a */
[----:B------:R-:W-:Y:S05]  /*0ca0*/  EXIT ;  /* 0x000000000000794d */ /* 0x000fea0003800000 */
.L_x_24:
        /* <DEDUP_REMOVED lines=13> */
.L_x_67:


//--------------------- .text.tensorDiv           --------------------------
	.section	.text.tensorDiv,"ax",@progbits
	.align	128
        .global         tensorDiv
        .type           tensorDiv,@function
        .size           tensorDiv,(.L_x_64 - tensorDiv)
        .other          tensorDiv,@"STO_CUDA_ENTRY STV_DEFAULT"
tensorDiv:
.text.tensorDiv:
        /* <DEDUP_REMOVED lines=13> */
[----:B------:R-:W0:Y:S01]  /*00d0*/  LDC.64 R6, c[0x0][0x390] ;  /* 0x0000e400ff067b82 */ /* 0x000e220000000a00 */
[----:B------:R-:W1:Y:S01]  /*00e0*/  LDCU.64 UR4, c[0x0][0x358] ;  /* 0x00006b00ff0477ac */ /* 0x000e620008000a00 */
[----:B------:R-:W-:-:S06]  /*00f0*/  IMAD R2, R3, UR6, R2 ;  /* 0x0000000603027c24 */ /* 0x000fcc000f8e0202 */
[----:B------:R-:W2:Y:S01]  /*0100*/  LDC.64 R4, c[0x0][0x388] ;  /* 0x0000e200ff047b82 */ /* 0x000ea20000000a00 */
[----:B0-----:R-:W-:-:S05]  /*0110*/  IMAD.WIDE R6, R2, 0x4, R6 ;  /* 0x0000000402067825 */ /* 0x001fca00078e0206 */
[----:B-1----:R-:W3:Y:S01]  /*0120*/  LDG.E R3, desc[UR4][R6.64] ;  /* 0x0000000406037981 */ /* 0x002ee2000c1e1900 */
[----:B--2---:R-:W-:-:S05]  /*0130*/  IMAD.WIDE R4, R2, 0x4, R4 ;  /* 0x0000000402047825 */ /* 0x004fca00078e0204 */
[----:B------:R-:W2:Y:S01]  /*0140*/  LDG.E R0, desc[UR4][R4.64] ;  /* 0x0000000404007981 */ /* 0x000ea2000c1e1900 */
[----:B------:R-:W-:Y:S01]  /*0150*/  BSSY.RECONVERGENT B0, `(.L_x_25) ;  /* 0x000000c000007945 */ /* 0x000fe20003800200 */
[----:B---3--:R-:W0:Y:S08]  /*0160*/  MUFU.RCP R8, R3 ;  /* 0x0000000300087308 */ /* 0x008e300000001000 */
[----:B--2---:R-:W1:Y:S01]  /*0170*/  FCHK P0, R0, R3 ;  /* 0x0000000300007302 */ /* 0x004e620000000000 */
[----:B0-----:R-:W-:-:S04]  /*0180*/  FFMA R9, -R3, R8, 1 ;  /* 0x3f80000003097423 */ /* 0x001fc80000000108 */
[----:B------:R-:W-:-:S04]  /*0190*/  FFMA R9, R8, R9, R8 ;  /* 0x0000000908097223 */ /* 0x000fc80000000008 */
[----:B------:R-:W-:-:S04]  /*01a0*/  FFMA R8, R0, R9, RZ ;  /* 0x0000000900087223 */ /* 0x000fc800000000ff */
[----:B------:R-:W-:-:S04]  /*01b0*/  FFMA R10, -R3, R8, R0 ;  /* 0x00000008030a7223 */ /* 0x000fc80000000100 */
[----:B------:R-:W-:Y:S01]  /*01c0*/  FFMA R9, R9, R10, R8 ;  /* 0x0000000a09097223 */ /* 0x000fe20000000008 */
[----:B-1----:R-:W-:Y:S06]  /*01d0*/  @!P0 BRA `(.L_x_26) ;  /* 0x00000000000c8947 */ /* 0x002fec0003800000 */
[----:B------:R-:W-:-:S07]  /*01e0*/  MOV R4, 0x200 ;  /* 0x0000020000047802 */ /* 0x000fce0000000f00 */
[----:B------:R-:W-:Y:S05]  /*01f0*/  CALL.REL.NOINC `($__internal_0_$__cuda_sm3x_div_rn_noftz_f32_slowpath) ;  /* 0x0000000000187944 */ /* 0x000fea0003c00000 */
[----:B------:R-:W-:-:S07]  /*0200*/  IMAD.MOV.U32 R9, RZ, RZ, R0 ;  /* 0x000000ffff097224 */ /* 0x000fce00078e0000 */
.L_x_26:
[----:B------:R-:W-:Y:S05]  /*0210*/  BSYNC.RECONVERGENT B0 ;  /* 0x0000000000007941 */ /* 0x000fea0003800200 */
.L_x_25:
[----:B------:R-:W0:Y:S02]  /*0220*/  LDC.64 R4, c[0x0][0x398] ;  /* 0x0000e600ff047b82 */ /* 0x000e240000000a00 */
[----:B0-----:R-:W-:-:S05]  /*0230*/  IMAD.WIDE R2, R2, 0x4, R4 ;  /* 0x0000000402027825 */ /* 0x001fca00078e0204 */
[----:B------:R-:W-:Y:S01]  /*0240*/  STG.E desc[UR4][R2.64], R9 ;  /* 0x0000000902007986 */ /* 0x000fe2000c101904 */
[----:B------:R-:W-:Y:S05]  /*0250*/  EXIT ;  /* 0x000000000000794d */ /* 0x000fea0003800000 */
        .weak           $__internal_0_$__cuda_sm3x_div_rn_noftz_f32_slowpath
        .type           $__internal_0_$__cuda_sm3x_div_rn_noftz_f32_slowpath,@function
        .size           $__internal_0_$__cuda_sm3x_div_rn_noftz_f32_slowpath,(.L_x_64 - $__internal_0_$__cuda_sm3x_div_rn_noftz_f32_slowpath)
$__internal_0_$__cuda_sm3x_div_rn_noftz_f32_slowpath:
[--C-:B------:R-:W-:Y:S01]  /*0260*/  SHF.R.U32.HI R6, RZ, 0x17, R3.reuse ;  /* 0x00000017ff067819 */ /* 0x100fe20000011603 */
[----:B------:R-:W-:Y:S01]  /*0270*/  BSSY.RECONVERGENT B1, `(.L_x_27) ;  /* 0x0000064000017945 */ /* 0x000fe20003800200 */
[--C-:B------:R-:W-:Y:S01]  /*0280*/  SHF.R.U32.HI R5, RZ, 0x17, R0.reuse ;  /* 0x00000017ff057819 */ /* 0x100fe20000011600 */
[----:B------:R-:W-:Y:S01]  /*0290*/  IMAD.MOV.U32 R7, RZ, RZ, R0 ;  /* 0x000000ffff077224 */ /* 0x000fe200078e0000 */
[----:B------:R-:W-:Y:S01]  /*02a0*/  LOP3.LUT R6, R6, 0xff, RZ, 0xc0, !PT ;  /* 0x000000ff06067812 */ /* 0x000fe200078ec0ff */
[----:B------:R-:W-:Y:S01]  /*02b0*/  IMAD.MOV.U32 R8, RZ, RZ, R3 ;  /* 0x000000ffff087224 */ /* 0x000fe200078e0003 */
[----:B------:R-:W-:-:S03]  /*02c0*/  LOP3.LUT R5, R5, 0xff, RZ, 0xc0, !PT ;  /* 0x000000ff05057812 */ /* 0x000fc600078ec0ff */
[----:B------:R-:W-:Y:S02]  /*02d0*/  VIADD R11, R6, 0xffffffff ;  /* 0xffffffff060b7836 */ /* 0x000fe40000000000 */
[----:B------:R-:W-:-:S03]  /*02e0*/  VIADD R10, R5, 0xffffffff ;  /* 0xffffffff050a7836 */ /* 0x000fc60000000000 */
[----:B------:R-:W-:-:S04]  /*02f0*/  ISETP.GT.U32.AND P0, PT, R11, 0xfd, PT ;  /* 0x000000fd0b00780c */ /* 0x000fc80003f04070 */
[----:B------:R-:W-:-:S13]  /*0300*/  ISETP.GT.U32.OR P0, PT, R10, 0xfd, P0 ;  /* 0x000000fd0a00780c */ /* 0x000fda0000704470 */
[----:B------:R-:W-:Y:S01]  /*0310*/  @!P0 IMAD.MOV.U32 R9, RZ, RZ, RZ ;  /* 0x000000ffff098224 */ /* 0x000fe200078e00ff */
[----:B------:R-:W-:Y:S06]  /*0320*/  @!P0 BRA `(.L_x_28) ;  /* 0x00000000005c8947 */ /* 0x000fec0003800000 */
[----:B------:R-:W-:Y:S02]  /*0330*/  FSETP.GTU.FTZ.AND P0, PT, |R0|, +INF , PT ;  /* 0x7f8000000000780b */ /* 0x000fe40003f1c200 */
[----:B------:R-:W-:-:S04]  /*0340*/  FSETP.GTU.FTZ.AND P1, PT, |R3|, +INF , PT ;  /* 0x7f8000000300780b */ /* 0x000fc80003f3c200 */
[----:B------:R-:W-:-:S13]  /*0350*/  PLOP3.LUT P0, PT, P0, P1, PT, 0xf8, 0x8f ;  /* 0x00000000008f781c */ /* 0x000fda0000703f70 */
[----:B------:R-:W-:Y:S05]  /*0360*/  @P0 BRA `(.L_x_29) ;  /* 0x00000004004c0947 */ /* 0x000fea0003800000 */
[----:B------:R-:W-:-:S13]  /*0370*/  LOP3.LUT P0, RZ, R8, 0x7fffffff, R7, 0xc8, !PT ;  /* 0x7fffffff08ff7812 */ /* 0x000fda000780c807 */
[----:B------:R-:W-:Y:S05]  /*0380*/  @!P0 BRA `(.L_x_30) ;  /* 0x00000004003c8947 */ /* 0x000fea0003800000 */
[C---:B------:R-:W-:Y:S02]  /*0390*/  FSETP.NEU.FTZ.AND P2, PT, |R0|.reuse, +INF , PT ;  /* 0x7f8000000000780b */ /* 0x040fe40003f5d200 */
[----:B------:R-:W-:Y:S02]  /*03a0*/  FSETP.NEU.FTZ.AND P1, PT, |R3|, +INF , PT ;  /* 0x7f8000000300780b */ /* 0x000fe40003f3d200 */
[----:B------:R-:W-:-:S11]  /*03b0*/  FSETP.NEU.FTZ.AND P0, PT, |R0|, +INF , PT ;  /* 0x7f8000000000780b */ /* 0x000fd60003f1d200 */
[----:B------:R-:W-:Y:S05]  /*03c0*/  @!P1 BRA !P2, `(.L_x_30) ;  /* 0x00000004002c9947 */ /* 0x000fea0005000000 */
[----:B------:R-:W-:-:S04]  /*03d0*/  LOP3.LUT P2, RZ, R7, 0x7fffffff, RZ, 0xc0, !PT ;  /* 0x7fffffff07ff7812 */ /* 0x000fc8000784c0ff */
[----:B------:R-:W-:-:S13]  /*03e0*/  PLOP3.LUT P1, PT, P1, P2, PT, 0x2f, 0xf2 ;  /* 0x0000000000f2781c */ /* 0x000fda0000f24577 */
[----:B------:R-:W-:Y:S05]  /*03f0*/  @P1 BRA `(.L_x_31) ;  /* 0x0000000400181947 */ /* 0x000fea0003800000 */
[----:B------:R-:W-:-:S04]  /*0400*/  LOP3.LUT P1, RZ, R8, 0x7fffffff, RZ, 0xc0, !PT ;  /* 0x7fffffff08ff7812 */ /* 0x000fc8000782c0ff */
[----:B------:R-:W-:-:S13]  /*0410*/  PLOP3.LUT P0, PT, P0, P1, PT, 0x2f, 0xf2 ;  /* 0x0000000000f2781c */ /* 0x000fda0000702577 */
[----:B------:R-:W-:Y:S05]  /*0420*/  @P0 BRA `(.L_x_32) ;  /* 0x0000000400000947 */ /* 0x000fea0003800000 */
[----:B------:R-:W-:Y:S02]  /*0430*/  ISETP.GE.AND P0, PT, R10, RZ, PT ;  /* 0x000000ff0a00720c */ /* 0x000fe40003f06270 */
[----:B------:R-:W-:-:S11]  /*0440*/  ISETP.GE.AND P1, PT, R11, RZ, PT ;  /* 0x000000ff0b00720c */ /* 0x000fd60003f26270 */
[----:B------:R-:W-:Y:S02]  /*0450*/  @P0 IMAD.MOV.U32 R9, RZ, RZ, RZ ;  /* 0x000000ffff090224 */ /* 0x000fe400078e00ff */
[----:B------:R-:W-:Y:S01]  /*0460*/  @!P0 FFMA R7, R0, 1.84467440737095516160e+19, RZ ;  /* 0x5f80000000078823 */ /* 0x000fe200000000ff */
[----:B------:R-:W-:Y:S02]  /*0470*/  @!P0 IMAD.MOV.U32 R9, RZ, RZ, -0x40 ;  /* 0xffffffc0ff098424 */ /* 0x000fe400078e00ff */
[----:B------:R-:W-:Y:S02]  /*0480*/  @!P1 FFMA R8, R3, 1.84467440737095516160e+19, RZ ;  /* 0x5f80000003089823 */ /* 0x000fe400000000ff */
[----:B------:R-:W-:-:S07]  /*0490*/  @!P1 VIADD R9, R9, 0x40 ;  /* 0x0000004009099836 */ /* 0x000fce0000000000 */
.L_x_28:
[----:B------:R-:W-:Y:S01]  /*04a0*/  LEA R3, R6, 0xc0800000, 0x17 ;  /* 0xc080000006037811 */ /* 0x000fe200078eb8ff */
[----:B------:R-:W-:Y:S01]  /*04b0*/  VIADD R5, R5, 0xffffff81 ;  /* 0xffffff8105057836 */ /* 0x000fe20000000000 */
[----:B------:R-:W-:Y:S03]  /*04c0*/  BSSY.RECONVERGENT B2, `(.L_x_33) ;  /* 0x0000035000027945 */ /* 0x000fe60003800200 */
[----:B------:R-:W-:Y:S01]  /*04d0*/  IMAD.IADD R3, R8, 0x1, -R3 ;  /* 0x0000000108037824 */ /* 0x000fe200078e0a03 */
[C---:B------:R-:W-:Y:S01]  /*04e0*/  IADD3 R6, PT, PT, R5.reuse, 0x7f, -R6 ;  /* 0x0000007f05067810 */ /* 0x040fe20007ffe806 */
[----:B------:R-:W-:Y:S02]  /*04f0*/  IMAD R0, R5, -0x800000, R7 ;  /* 0xff80000005007824 */ /* 0x000fe400078e0207 */
[----:B------:R-:W0:Y:S01]  /*0500*/  MUFU.RCP R8, R3 ;  /* 0x0000000300087308 */ /* 0x000e220000001000 */
[----:B------:R-:W-:Y:S01]  /*0510*/  FADD.FTZ R11, -R3, -RZ ;  /* 0x800000ff030b7221 */ /* 0x000fe20000010100 */
[----:B------:R-:W-:-:S03]  /*0520*/  IMAD.IADD R6, R6, 0x1, R9 ;  /* 0x0000000106067824 */ /* 0x000fc600078e0209 */
[----:B0-----:R-:W-:-:S04]  /*0530*/  FFMA R13, R8, R11, 1 ;  /* 0x3f800000080d7423 */ /* 0x001fc8000000000b */
[----:B------:R-:W-:-:S04]  /*0540*/  FFMA R10, R8, R13, R8 ;  /* 0x0000000d080a7223 */ /* 0x000fc80000000008 */
[----:B------:R-:W-:-:S04]  /*0550*/  FFMA R7, R0, R10, RZ ;  /* 0x0000000a00077223 */ /* 0x000fc800000000ff */
[----:B------:R-:W-:-:S04]  /*0560*/  FFMA R8, R11, R7, R0 ;  /* 0x000000070b087223 */ /* 0x000fc80000000000 */
[----:B------:R-:W-:-:S04]  /*0570*/  FFMA R7, R10, R8, R7 ;  /* 0x000000080a077223 */ /* 0x000fc80000000007 */
[----:B------:R-:W-:-:S04]  /*0580*/  FFMA R8, R11, R7, R0 ;  /* 0x000000070b087223 */ /* 0x000fc80000000000 */
[----:B------:R-:W-:-:S05]  /*0590*/  FFMA R0, R10, R8, R7 ;  /* 0x000000080a007223 */ /* 0x000fca0000000007 */
[----:B------:R-:W-:-:S04]  /*05a0*/  SHF.R.U32.HI R3, RZ, 0x17, R0 ;  /* 0x00000017ff037819 */ /* 0x000fc80000011600 */
[----:B------:R-:W-:-:S05]  /*05b0*/  LOP3.LUT R3, R3, 0xff, RZ, 0xc0, !PT ;  /* 0x000000ff03037812 */ /* 0x000fca00078ec0ff */
[----:B------:R-:W-:-:S04]  /*05c0*/  IMAD.IADD R9, R3, 0x1, R6 ;  /* 0x0000000103097824 */ /* 0x000fc800078e0206 */
[----:B------:R-:W-:-:S05]  /*05d0*/  VIADD R3, R9, 0xffffffff ;  /* 0xffffffff09037836 */ /* 0x000fca0000000000 */
[----:B------:R-:W-:-:S13]  /*05e0*/  ISETP.GE.U32.AND P0, PT, R3, 0xfe, PT ;  /* 0x000000fe0300780c */ /* 0x000fda0003f06070 */
[----:B------:R-:W-:Y:S05]  /*05f0*/  @!P0 BRA `(.L_x_34) ;  /* 0x0000000000808947 */ /* 0x000fea0003800000 */
[----:B------:R-:W-:-:S13]  /*0600*/  ISETP.GT.AND P0, PT, R9, 0xfe, PT ;  /* 0x000000fe0900780c */ /* 0x000fda0003f04270 */
[----:B------:R-:W-:Y:S05]  /*0610*/  @P0 BRA `(.L_x_35) ;  /* 0x00000000006c0947 */ /* 0x000fea0003800000 */
[----:B------:R-:W-:-:S13]  /*0620*/  ISETP.GE.AND P0, PT, R9, 0x1, PT ;  /* 0x000000010900780c */ /* 0x000fda0003f06270 */
[----:B------:R-:W-:Y:S05]  /*0630*/  @P0 BRA `(.L_x_36) ;  /* 0x0000000000740947 */ /* 0x000fea0003800000 */
[----:B------:R-:W-:Y:S02]  /*0640*/  ISETP.GE.AND P0, PT, R9, -0x18, PT ;  /* 0xffffffe80900780c */ /* 0x000fe40003f06270 */
[----:B------:R-:W-:-:S11]  /*0650*/  LOP3.LUT R0, R0, 0x80000000, RZ, 0xc0, !PT ;  /* 0x8000000000007812 */ /* 0x000fd600078ec0ff */
[----:B------:R-:W-:Y:S05]  /*0660*/  @!P0 BRA `(.L_x_36) ;  /* 0x0000000000688947 */ /* 0x000fea0003800000 */
[CCC-:B------:R-:W-:Y:S01]  /*0670*/  FFMA.RZ R3, R10.reuse, R8.reuse, R7.reuse ;  /* 0x000000080a037223 */ /* 0x1c0fe2000000c007 */
[CCC-:B------:R-:W-:Y:S01]  /*0680*/  FFMA.RM R6, R10.reuse, R8.reuse, R7.reuse ;  /* 0x000000080a067223 */ /* 0x1c0fe20000004007 */
[C---:B------:R-:W-:Y:S02]  /*0690*/  ISETP.NE.AND P2, PT, R9.reuse, RZ, PT ;  /* 0x000000ff0900720c */ /* 0x040fe40003f45270 */
[----:B------:R-:W-:Y:S02]  /*06a0*/  ISETP.NE.AND P1, PT, R9, RZ, PT ;  /* 0x000000ff0900720c */ /* 0x000fe40003f25270 */
[----:B------:R-:W-:Y:S01]  /*06b0*/  LOP3.LUT R5, R3, 0x7fffff, RZ, 0xc0, !PT ;  /* 0x007fffff03057812 */ /* 0x000fe200078ec0ff */
[----:B------:R-:W-:Y:S01]  /*06c0*/  FFMA.RP R3, R10, R8, R7 ;  /* 0x000000080a037223 */ /* 0x000fe20000008007 */
[----:B------:R-:W-:Y:S02]  /*06d0*/  VIADD R8, R9, 0x20 ;  /* 0x0000002009087836 */ /* 0x000fe40000000000 */
[----:B------:R-:W-:Y:S01]  /*06e0*/  LOP3.LUT R5, R5, 0x800000, RZ, 0xfc, !PT ;  /* 0x0080000005057812 */ /* 0x000fe200078efcff */
[----:B------:R-:W-:Y:S01]  /*06f0*/  IMAD.MOV R7, RZ, RZ, -R9 ;  /* 0x000000ffff077224 */ /* 0x000fe200078e0a09 */
[----:B------:R-:W-:-:S02]  /*0700*/  FSETP.NEU.FTZ.AND P0, PT, R3, R6, PT ;  /* 0x000000060300720b */ /* 0x000fc40003f1d000 */
[----:B------:R-:W-:Y:S02]  /*0710*/  SHF.L.U32 R8, R5, R8, RZ ;  /* 0x0000000805087219 */ /* 0x000fe400000006ff */
[----:B------:R-:W-:Y:S02]  /*0720*/  SEL R6, R7, RZ, P2 ;  /* 0x000000ff07067207 */ /* 0x000fe40001000000 */
[----:B------:R-:W-:Y:S02]  /*0730*/  ISETP.NE.AND P1, PT, R8, RZ, P1 ;  /* 0x000000ff0800720c */ /* 0x000fe40000f25270 */
[----:B------:R-:W-:Y:S02]  /*0740*/  SHF.R.U32.HI R6, RZ, R6, R5 ;  /* 0x00000006ff067219 */ /* 0x000fe40000011605 */
[----:B------:R-:W-:Y:S02]  /*0750*/  PLOP3.LUT P0, PT, P0, P1, PT, 0xf8, 0x8f ;  /* 0x00000000008f781c */ /* 0x000fe40000703f70 */
[----:B------:R-:W-:-:S02]  /*0760*/  SHF.R.U32.HI R8, RZ, 0x1, R6 ;  /* 0x00000001ff087819 */ /* 0x000fc40000011606 */
[----:B------:R-:W-:-:S04]  /*0770*/  SEL R3, RZ, 0x1, !P0 ;  /* 0x00000001ff037807 */ /* 0x000fc80004000000 */
[----:B------:R-:W-:-:S04]  /*0780*/  LOP3.LUT R3, R3, 0x1, R8, 0xf8, !PT ;  /* 0x0000000103037812 */ /* 0x000fc800078ef808 */
[----:B------:R-:W-:-:S05]  /*0790*/  LOP3.LUT R3, R3, R6, RZ, 0xc0, !PT ;  /* 0x0000000603037212 */ /* 0x000fca00078ec0ff */
[----:B------:R-:W-:-:S05]  /*07a0*/  IMAD.IADD R3, R8, 0x1, R3 ;  /* 0x0000000108037824 */ /* 0x000fca00078e0203 */
[----:B------:R-:W-:Y:S01]  /*07b0*/  LOP3.LUT R0, R3, R0, RZ, 0xfc, !PT ;  /* 0x0000000003007212 */ /* 0x000fe200078efcff */
[----:B------:R-:W-:Y:S06]  /*07c0*/  BRA `(.L_x_36) ;  /* 0x0000000000107947 */ /* 0x000fec0003800000 */
.L_x_35:
[----:B------:R-:W-:-:S04]  /*07d0*/  LOP3.LUT R0, R0, 0x80000000, RZ, 0xc0, !PT ;  /* 0x8000000000007812 */ /* 0x000fc800078ec0ff */
[----:B------:R-:W-:Y:S01]  /*07e0*/  LOP3.LUT R0, R0, 0x7f800000, RZ, 0xfc, !PT ;  /* 0x7f80000000007812 */ /* 0x000fe200078efcff */
[----:B------:R-:W-:Y:S06]  /*07f0*/  BRA `(.L_x_36) ;  /* 0x0000000000047947 */ /* 0x000fec0003800000 */
.L_x_34:
[----:B------:R-:W-:-:S07]  /*0800*/  IMAD R0, R6, 0x800000, R0 ;  /* 0x0080000006007824 */ /* 0x000fce00078e0200 */
.L_x_36:
[----:B------:R-:W-:Y:S05]  /*0810*/  BSYNC.RECONVERGENT B2 ;  /* 0x0000000000027941 */ /* 0x000fea0003800200 */
.L_x_33:
[----:B------:R-:W-:Y:S05]  /*0820*/  BRA `(.L_x_37) ;  /* 0x0000000000207947 */ /* 0x000fea0003800000 */
.L_x_32:
[----:B------:R-:W-:-:S04]  /*0830*/  LOP3.LUT R0, R8, 0x80000000, R7, 0x48, !PT ;  /* 0x8000000008007812 */ /* 0x000fc800078e4807 */
[----:B------:R-:W-:Y:S01]  /*0840*/  LOP3.LUT R0, R0, 0x7f800000, RZ, 0xfc, !PT ;  /* 0x7f80000000007812 */ /* 0x000fe200078efcff */
[----:B------:R-:W-:Y:S06]  /*0850*/  BRA `(.L_x_37) ;  /* 0x0000000000147947 */ /* 0x000fec0003800000 */
.L_x_31:
[----:B------:R-:W-:Y:S01]  /*0860*/  LOP3.LUT R0, R8, 0x80000000, R7, 0x48, !PT ;  /* 0x8000000008007812 */ /* 0x000fe200078e4807 */
[----:B------:R-:W-:Y:S06]  /*0870*/  BRA `(.L_x_37) ;  /* 0x00000000000c7947 */ /* 0x000fec0003800000 */
.L_x_30:
[----:B------:R-:W0:Y:S01]  /*0880*/  MUFU.RSQ R0, -QNAN ;  /* 0xffc0000000007908 */ /* 0x000e220000001400 */
[----:B------:R-:W-:Y:S05]  /*0890*/  BRA `(.L_x_37) ;  /* 0x0000000000047947 */ /* 0x000fea0003800000 */
.L_x_29:
[----:B------:R-:W-:-:S07]  /*08a0*/  FADD.FTZ R0, R0, R3 ;  /* 0x0000000300007221 */ /* 0x000fce0000010000 */
.L_x_37:
[----:B------:R-:W-:Y:S05]  /*08b0*/  BSYNC.RECONVERGENT B1 ;  /* 0x0000000000017941 */ /* 0x000fea0003800200 */
.L_x_27:
[----:B------:R-:W-:-:S04]  /*08c0*/  IMAD.MOV.U32 R5, RZ, RZ, 0x0 ;  /* 0x00000000ff057424 */ /* 0x000fc800078e00ff */
[----:B0-----:R-:W-:Y:S05]  /*08d0*/  RET.REL.NODEC R4 `(tensorDiv) ;  /* 0xfffffff404c87950 */ /* 0x001fea0003c3ffff */
.L_x_38:
        /* <DEDUP_REMOVED lines=10> */
.L_x_64:


//--------------------- .text.matrixMul           --------------------------
	.section	.text.matrixMul,"ax",@progbits
	.align	128
        .global         matrixMul
        .type           matrixMul,@function
        .size           matrixMul,(.L_x_69 - matrixMul)
        .other          matrixMul,@"STO_CUDA_ENTRY STV_DEFAULT"
matrixMul:
.text.matrixMul:
[----:B------:R-:W-:Y:S01]  /*0000*/  LDC R1, c[0x0][0x37c] ;  /* 0x0000df00ff017b82 */ /* 0x000fe20000000800 */
[----:B------:R-:W0:Y:S07]  /*0010*/  S2R R5, SR_TID.Y ;  /* 0x0000000000057919 */ /* 0x000e2e0000002200 */
[----:B------:R-:W1:Y:S01]  /*0020*/  LDC R16, c[0x0][0x360] ;  /* 0x0000d800ff107b82 */ /* 0x000e620000000800 */
[----:B------:R-:W2:Y:S01]  /*0030*/  LDCU UR6, c[0x0][0x384] ;  /* 0x00007080ff0677ac */ /* 0x000ea20008000800 */
[----:B------:R-:W1:Y:S06]  /*0040*/  S2R R3, SR_TID.X ;  /* 0x0000000000037919 */ /* 0x000e6c0000002100 */
[----:B------:R-:W0:Y:S08]  /*0050*/  S2UR UR5, SR_CTAID.Y ;  /* 0x00000000000579c3 */ /* 0x000e300000002600 */
[----:B------:R-:W0:Y:S08]  /*0060*/  LDC R0, c[0x0][0x364] ;  /* 0x0000d900ff007b82 */ /* 0x000e300000000800 */
[----:B------:R-:W1:Y:S08]  /*0070*/  S2UR UR4, SR_CTAID.X ;  /* 0x00000000000479c3 */ /* 0x000e700000002500 */
[----:B------:R-:W3:Y:S01]  /*0080*/  LDC R17, c[0x0][0x388] ;  /* 0x0000e200ff117b82 */ /* 0x000ee20000000800 */
[----:B0-----:R-:W-:-:S05]  /*0090*/  IMAD R0, R0, UR5, R5 ;  /* 0x0000000500007c24 */ /* 0x001fca000f8e0205 */
[----:B--2---:R-:W-:Y:S01]  /*00a0*/  ISETP.GE.AND P0, PT, R0, UR6, PT ;  /* 0x0000000600007c0c */ /* 0x004fe2000bf06270 */
[----:B-1----:R-:W-:-:S05]  /*00b0*/  IMAD R16, R16, UR4, R3 ;  /* 0x0000000410107c24 */ /* 0x002fca000f8e0203 */
[----:B---3--:R-:W-:-:S13]  /*00c0*/  ISETP.GE.OR P0, PT, R16, R17, P0 ;  /* 0x000000111000720c */ /* 0x008fda0000706670 */
[----:B------:R-:W-:Y:S05]  /*00d0*/  @P0 EXIT ;  /* 0x000000000000094d */ /* 0x000fea0003800000 */
[----:B------:R-:W0:Y:S01]  /*00e0*/  LDC R19, c[0x0][0x380] ;  /* 0x0000e000ff137b82 */ /* 0x000e220000000800 */
[----:B------:R-:W1:Y:S01]  /*00f0*/  LDCU.64 UR4, c[0x0][0x358] ;  /* 0x00006b00ff0477ac */ /* 0x000e620008000a00 */
[----:B------:R-:W-:Y:S01]  /*0100*/  HFMA2 R24, -RZ, RZ, 0, 0 ;  /* 0x00000000ff187431 */ /* 0x000fe200000001ff */
[----:B0-----:R-:W-:-:S13]  /*0110*/  ISETP.GE.AND P0, PT, R19, 0x1, PT ;  /* 0x000000011300780c */ /* 0x001fda0003f06270 */
[----:B-1----:R-:W-:Y:S05]  /*0120*/  @!P0 BRA `(.L_x_39) ;  /* 0x0000000400e08947 */ /* 0x002fea0003800000 */
[C---:B------:R-:W-:Y:S01]  /*0130*/  ISETP.GE.U32.AND P1, PT, R19.reuse, 0x8, PT ;  /* 0x000000081300780c */ /* 0x040fe20003f26070 */
[----:B------:R-:W-:Y:S01]  /*0140*/  IMAD R20, R0, R19, RZ ;  /* 0x0000001300147224 */ /* 0x000fe200078e02ff */
[----:B------:R-:W-:Y:S02]  /*0150*/  LOP3.LUT R27, R19, 0x7, RZ, 0xc0, !PT ;  /* 0x00000007131b7812 */ /* 0x000fe400078ec0ff */
[----:B------:R-:W-:Y:S02]  /*0160*/  MOV R24, RZ ;  /* 0x000000ff00187202 */ /* 0x000fe40000000f00 */
[----:B------:R-:W-:Y:S02]  /*0170*/  ISETP.NE.AND P0, PT, R27, RZ, PT ;  /* 0x000000ff1b00720c */ /* 0x000fe40003f05270 */
[----:B------:R-:W-:-:S05]  /*0180*/  MOV R21, RZ ;  /* 0x000000ff00157202 */ /* 0x000fca0000000f00 */
[----:B------:R-:W-:Y:S06]  /*0190*/  @!P1 BRA `(.L_x_40) ;  /* 0x0000000000c49947 */ /* 0x000fec0003800000 */
[----:B------:R-:W0:Y:S01]  /*01a0*/  LDC.64 R2, c[0x0][0x390] ;  /* 0x0000e400ff027b82 */ /* 0x000e220000000a00 */
[----:B------:R-:W-:Y:S02]  /*01b0*/  LOP3.LUT R21, R19, 0x7ffffff8, RZ, 0xc0, !PT ;  /* 0x7ffffff813157812 */ /* 0x000fe400078ec0ff */
[----:B------:R-:W-:Y:S02]  /*01c0*/  MOV R24, RZ ;  /* 0x000000ff00187202 */ /* 0x000fe40000000f00 */
[----:B------:R-:W-:Y:S02]  /*01d0*/  MOV R18, R16 ;  /* 0x0000001000127202 */ /* 0x000fe40000000f00 */
[----:B------:R-:W-:Y:S01]  /*01e0*/  IADD3 R22, PT, PT, -R21, RZ, RZ ;  /* 0x000000ff15167210 */ /* 0x000fe20007ffe1ff */
[----:B0-----:R-:W-:-:S03]  /*01f0*/  IMAD.WIDE.U32 R2, R20, 0x4, R2 ;  /* 0x0000000414027825 */ /* 0x001fc600078e0002 */
[----:B------:R-:W-:-:S04]  /*0200*/  IADD3 R4, P1, PT, R2, 0x10, RZ ;  /* 0x0000001002047810 */ /* 0x000fc80007f3e0ff */
[----:B------:R-:W-:-:S09]  /*0210*/  IADD3.X R5, PT, PT, RZ, R3, RZ, P1, !PT ;  /* 0x00000003ff057210 */ /* 0x000fd20000ffe4ff */
.L_x_41:
[----:B------:R-:W0:Y:S01]  /*0220*/  LDC.64 R14, c[0x0][0x398] ;  /* 0x0000e600ff0e7b82 */ /* 0x000e220000000a00 */
[----:B------:R-:W-:Y:S02]  /*0230*/  MOV R2, R4 ;  /* 0x0000000400027202 */ /* 0x000fe40000000f00 */
[----:B------:R-:W-:-:S05]  /*0240*/  MOV R3, R5 ;  /* 0x0000000500037202 */ /* 0x000fca0000000f00 */
[----:B------:R-:W2:Y:S04]  /*0250*/  LDG.E R25, desc[UR4][R2.64+-0x10] ;  /* 0xfffff00402197981 */ /* 0x000ea8000c1e1900 */
[----:B------:R-:W3:Y:S04]  /*0260*/  LDG.E R23, desc[UR4][R2.64+-0xc] ;  /* 0xfffff40402177981 */ /* 0x000ee8000c1e1900 */
[----:B------:R-:W4:Y:S04]  /*0270*/  LDG.E R29, desc[UR4][R2.64+-0x8] ;  /* 0xfffff804021d7981 */ /* 0x000f28000c1e1900 */
[----:B------:R-:W5:Y:S01]  /*0280*/  LDG.E R28, desc[UR4][R2.64+-0x4] ;  /* 0xfffffc04021c7981 */ /* 0x000f62000c1e1900 */
[----:B0-----:R-:W-:-:S05]  /*0290*/  IMAD.WIDE R14, R18, 0x4, R14 ;  /* 0x00000004120e7825 */ /* 0x001fca00078e020e */
[----:B------:R0:W2:Y:S01]  /*02a0*/  LDG.E R26, desc[UR4][R14.64] ;  /* 0x000000040e1a7981 */ /* 0x0000a2000c1e1900 */
[----:B------:R-:W-:-:S04]  /*02b0*/  IMAD.WIDE R12, R17, 0x4, R14 ;  /* 0x00000004110c7825 */ /* 0x000fc800078e020e */
[C---:B------:R-:W-:Y:S02]  /*02c0*/  IMAD.WIDE R4, R17.reuse, 0x4, R12 ;  /* 0x0000000411047825 */ /* 0x040fe400078e020c */
[----:B------:R-:W3:Y:S02]  /*02d0*/  LDG.E R12, desc[UR4][R12.64] ;  /* 0x000000040c0c7981 */ /* 0x000ee4000c1e1900 */
[C---:B------:R-:W-:Y:S02]  /*02e0*/  IMAD.WIDE R8, R17.reuse, 0x4, R4 ;  /* 0x0000000411087825 */ /* 0x040fe400078e0204 */
[----:B------:R-:W4:Y:S02]  /*02f0*/  LDG.E R4, desc[UR4][R4.64] ;  /* 0x0000000404047981 */ /* 0x000f24000c1e1900 */
[C---:B------:R-:W-:Y:S02]  /*0300*/  IMAD.WIDE R6, R17.reuse, 0x4, R8 ;  /* 0x0000000411067825 */ /* 0x040fe400078e0208 */
[----:B------:R-:W5:Y:S02]  /*0310*/  LDG.E R8, desc[UR4][R8.64] ;  /* 0x0000000408087981 */ /* 0x000f64000c1e1900 */
[----:B------:R-:W-:-:S02]  /*0320*/  IMAD.WIDE R10, R17, 0x4, R6 ;  /* 0x00000004110a7825 */ /* 0x000fc400078e0206 */
[----:B------:R-:W5:Y:S04]  /*0330*/  LDG.E R5, desc[UR4][R2.64] ;  /* 0x0000000402057981 */ /* 0x000f68000c1e1900 */
[----:B------:R-:W5:Y:S01]  /*0340*/  LDG.E R6, desc[UR4][R6.64] ;  /* 0x0000000406067981 */ /* 0x000f62000c1e1900 */
[----:B0-----:R-:W-:-:S03]  /*0350*/  IMAD.WIDE R14, R17, 0x4, R10 ;  /* 0x00000004110e7825 */ /* 0x001fc600078e020a */
[----:B------:R-:W5:Y:S04]  /*0360*/  LDG.E R10, desc[UR4][R10.64] ;  /* 0x000000040a0a7981 */ /* 0x000f68000c1e1900 */
[----:B------:R-:W5:Y:S04]  /*0370*/  LDG.E R13, desc[UR4][R14.64] ;  /* 0x000000040e0d7981 */ /* 0x000f68000c1e1900 */
[----:B------:R-:W5:Y:S04]  /*0380*/  LDG.E R7, desc[UR4][R2.64+0x4] ;  /* 0x0000040402077981 */ /* 0x000f68000c1e1900 */
[----:B------:R-:W5:Y:S01]  /*0390*/  LDG.E R9, desc[UR4][R2.64+0xc] ;  /* 0x00000c0402097981 */ /* 0x000f62000c1e1900 */
[----:B--2---:R-:W-:Y:S01]  /*03a0*/  FFMA R26, R25, R26, R24 ;  /* 0x0000001a191a7223 */ /* 0x004fe20000000018 */
[----:B------:R-:W-:-:S02]  /*03b0*/  IMAD.WIDE R24, R17, 0x4, R14 ;  /* 0x0000000411187825 */ /* 0x000fc400078e020e */
[----:B------:R-:W2:Y:S04]  /*03c0*/  LDG.E R14, desc[UR4][R2.64+0x8] ;  /* 0x00000804020e7981 */ /* 0x000ea8000c1e1900 */
[----:B------:R-:W2:Y:S01]  /*03d0*/  LDG.E R24, desc[UR4][R24.64] ;  /* 0x0000000418187981 */ /* 0x000ea2000c1e1900 */
[----:B---3--:R-:W-:Y:S01]  /*03e0*/  FFMA R12, R23, R12, R26 ;  /* 0x0000000c170c7223 */ /* 0x008fe2000000001a */
[----:B------:R-:W-:-:S03]  /*03f0*/  IADD3 R22, PT, PT, R22, 0x8, RZ ;  /* 0x0000000816167810 */ /* 0x000fc60007ffe0ff */
[----:B----4-:R-:W-:Y:S01]  /*0400*/  FFMA R29, R29, R4, R12 ;  /* 0x000000041d1d7223 */ /* 0x010fe2000000000c */
[----:B------:R-:W-:-:S03]  /*0410*/  ISETP.NE.AND P1, PT, R22, RZ, PT ;  /* 0x000000ff1600720c */ /* 0x000fc60003f25270 */
[----:B-----5:R-:W-:Y:S01]  /*0420*/  FFMA R8, R28, R8, R29 ;  /* 0x000000081c087223 */ /* 0x020fe2000000001d */
[----:B------:R-:W-:-:S03]  /*0430*/  IADD3 R4, P2, PT, R2, 0x20, RZ ;  /* 0x0000002002047810 */ /* 0x000fc60007f5e0ff */
[----:B------:R-:W-:Y:S01]  /*0440*/  FFMA R6, R5, R6, R8 ;  /* 0x0000000605067223 */ /* 0x000fe20000000008 */
[----:B------:R-:W-:Y:S02]  /*0450*/  IADD3.X R5, PT, PT, RZ, R3, RZ, P2, !PT ;  /* 0x00000003ff057210 */ /* 0x000fe400017fe4ff */
[----:B------:R-:W-:Y:S01]  /*0460*/  LEA R18, R17, R18, 0x3 ;  /* 0x0000001211127211 */ /* 0x000fe200078e18ff */
[----:B------:R-:W-:-:S04]  /*0470*/  FFMA R7, R7, R10, R6 ;  /* 0x0000000a07077223 */ /* 0x000fc80000000006 */
[----:B--2---:R-:W-:-:S04]  /*0480*/  FFMA R14, R14, R13, R7 ;  /* 0x0000000d0e0e7223 */ /* 0x004fc80000000007 */
[----:B------:R-:W-:Y:S01]  /*0490*/  FFMA R24, R9, R24, R14 ;  /* 0x0000001809187223 */ /* 0x000fe2000000000e */
[----:B------:R-:W-:Y:S06]  /*04a0*/  @P1 BRA `(.L_x_41) ;  /* 0xfffffffc005c1947 */ /* 0x000fec000383ffff */
.L_x_40:
[----:B------:R-:W-:Y:S05]  /*04b0*/  @!P0 BRA `(.L_x_39) ;  /* 0x0000000000fc8947 */ /* 0x000fea0003800000 */
[----:B------:R-:W-:Y:S02]  /*04c0*/  ISETP.GE.U32.AND P1, PT, R27, 0x4, PT ;  /* 0x000000041b00780c */ /* 0x000fe40003f26070 */
[----:B------:R-:W-:-:S04]  /*04d0*/  LOP3.LUT R14, R19, 0x3, RZ, 0xc0, !PT ;  /* 0x00000003130e7812 */ /* 0x000fc800078ec0ff */
[----:B------:R-:W-:-:S07]  /*04e0*/  ISETP.NE.AND P0, PT, R14, RZ, PT ;  /* 0x000000ff0e00720c */ /* 0x000fce0003f05270 */
[----:B------:R-:W-:Y:S06]  /*04f0*/  @!P1 BRA `(.L_x_42) ;  /* 0x00000000006c9947 */ /* 0x000fec0003800000 */
[----:B------:R-:W0:Y:S01]  /*0500*/  LDC.64 R4, c[0x0][0x398] ;  /* 0x0000e600ff047b82 */ /* 0x000e220000000a00 */
[----:B------:R-:W1:Y:S01]  /*0510*/  LDCU.64 UR6, c[0x0][0x390] ;  /* 0x00007200ff0677ac */ /* 0x000e620008000a00 */
[----:B------:R-:W-:Y:S01]  /*0520*/  IMAD R7, R21, R17, R16 ;  /* 0x0000001115077224 */ /* 0x000fe200078e0210 */
[CC--:B------:R-:W-:Y:S02]  /*0530*/  IADD3 R3, PT, PT, R20.reuse, R21.reuse, RZ ;  /* 0x0000001514037210 */ /* 0x0c0fe40007ffe0ff */
[----:B------:R-:W-:-:S03]  /*0540*/  IADD3 R8, P1, PT, R20, R21, RZ ;  /* 0x0000001514087210 */ /* 0x000fc60007f3e0ff */
[----:B------:R-:W2:Y:S01]  /*0550*/  LDC.64 R12, c[0x0][0x390] ;  /* 0x0000e400ff0c7b82 */ /* 0x000ea20000000a00 */
[----:B0-----:R-:W-:-:S04]  /*0560*/  IMAD.WIDE R4, R7, 0x4, R4 ;  /* 0x0000000407047825 */ /* 0x001fc800078e0204 */
[----:B------:R-:W-:Y:S02]  /*0570*/  IMAD.WIDE R6, R17, 0x4, R4 ;  /* 0x0000000411067825 */ /* 0x000fe400078e0204 */
[----:B------:R-:W3:Y:S02]  /*0580*/  LDG.E R4, desc[UR4][R4.64] ;  /* 0x0000000404047981 */ /* 0x000ee4000c1e1900 */
[----:B--2---:R-:W-:Y:S01]  /*0590*/  IMAD.WIDE.U32 R12, R3, 0x4, R12 ;  /* 0x00000004030c7825 */ /* 0x004fe200078e000c */
[----:B------:R-:W-:Y:S02]  /*05a0*/  IADD3.X R3, PT, PT, RZ, RZ, RZ, P1, !PT ;  /* 0x000000ffff037210 */ /* 0x000fe40000ffe4ff */
[----:B-1----:R-:W-:-:S03]  /*05b0*/  LEA R2, P1, R8, UR6, 0x2 ;  /* 0x0000000608027c11 */ /* 0x002fc6000f8210ff */
[----:B------:R-:W3:Y:S01]  /*05c0*/  LDG.E R13, desc[UR4][R12.64] ;  /* 0x000000040c0d7981 */ /* 0x000ee2000c1e1900 */
[----:B------:R-:W-:Y:S01]  /*05d0*/  LEA.HI.X R3, R8, UR7, R3, 0x2, P1 ;  /* 0x0000000708037c11 */ /* 0x000fe200088f1403 */
[C---:B------:R-:W-:Y:S02]  /*05e0*/  IMAD.WIDE R8, R17.reuse, 0x4, R6 ;  /* 0x0000000411087825 */ /* 0x040fe400078e0206 */
[----:B------:R-:W2:Y:S04]  /*05f0*/  LDG.E R6, desc[UR4][R6.64] ;  /* 0x0000000406067981 */ /* 0x000ea8000c1e1900 */
[----:B------:R-:W2:Y:S01]  /*0600*/  LDG.E R15, desc[UR4][R2.64+0x4] ;  /* 0x00000404020f7981 */ /* 0x000ea2000c1e1900 */
[----:B------:R-:W-:-:S03]  /*0610*/  IMAD.WIDE R10, R17, 0x4, R8 ;  /* 0x00000004110a7825 */ /* 0x000fc600078e0208 */
[----:B------:R-:W4:Y:S04]  /*0620*/  LDG.E R22, desc[UR4][R8.64] ;  /* 0x0000000408167981 */ /* 0x000f28000c1e1900 */
[----:B------:R-:W4:Y:S04]  /*0630*/  LDG.E R18, desc[UR4][R2.64+0x8] ;  /* 0x0000080402127981 */ /* 0x000f28000c1e1900 */
[----:B------:R-:W5:Y:S04]  /*0640*/  LDG.E R26, desc[UR4][R2.64+0xc] ;  /* 0x00000c04021a7981 */ /* 0x000f68000c1e1900 */
[----:B------:R-:W5:Y:S01]  /*0650*/  LDG.E R10, desc[UR4][R10.64] ;  /* 0x000000040a0a7981 */ /* 0x000f62000c1e1900 */
[----:B------:R-:W-:Y:S01]  /*0660*/  IADD3 R21, PT, PT, R21, 0x4, RZ ;  /* 0x0000000415157810 */ /* 0x000fe20007ffe0ff */
[----:B---3--:R-:W-:-:S04]  /*0670*/  FFMA R24, R13, R4, R24 ;  /* 0x000000040d187223 */ /* 0x008fc80000000018 */
[----:B--2---:R-:W-:-:S04]  /*0680*/  FFMA R15, R15, R6, R24 ;  /* 0x000000060f0f7223 */ /* 0x004fc80000000018 */
[----:B----4-:R-:W-:-:S04]  /*0690*/  FFMA R15, R18, R22, R15 ;  /* 0x00000016120f7223 */ /* 0x010fc8000000000f */
[----:B-----5:R-:W-:-:S07]  /*06a0*/  FFMA R24, R26, R10, R15 ;  /* 0x0000000a1a187223 */ /* 0x020fce000000000f */
.L_x_42:
[----:B------:R-:W-:Y:S05]  /*06b0*/  @!P0 BRA `(.L_x_39) ;  /* 0x00000000007c8947 */ /* 0x000fea0003800000 */
[----:B------:R-:W-:Y:S01]  /*06c0*/  ISETP.NE.AND P1, PT, R14, 0x1, PT ;  /* 0x000000010e00780c */ /* 0x000fe20003f25270 */
[----:B------:R-:W0:Y:S01]  /*06d0*/  LDC.64 R10, c[0x0][0x390] ;  /* 0x0000e400ff0a7b82 */ /* 0x000e220000000a00 */
[----:B------:R-:W-:-:S04]  /*06e0*/  LOP3.LUT R19, R19, 0x1, RZ, 0xc0, !PT ;  /* 0x0000000113137812 */ /* 0x000fc800078ec0ff */
[----:B------:R-:W-:-:S03]  /*06f0*/  ISETP.NE.U32.AND P0, PT, R19, 0x1, PT ;  /* 0x000000011300780c */ /* 0x000fc60003f05070 */
[----:B------:R-:W1:Y:S04]  /*0700*/  LDC.64 R8, c[0x0][0x398] ;  /* 0x0000e600ff087b82 */ /* 0x000e680000000a00 */
[CC--:B------:R-:W-:Y:S02]  /*0710*/  @P1 IADD3 R13, PT, PT, R20.reuse, R21.reuse, RZ ;  /* 0x00000015140d1210 */ /* 0x0c0fe40007ffe0ff */
[----:B------:R-:W-:Y:S02]  /*0720*/  @P1 IADD3 R12, P2, PT, R20, R21, RZ ;  /* 0x00000015140c1210 */ /* 0x000fe40007f5e0ff */
[----:B------:R-:W2:Y:S02]  /*0730*/  @P1 LDC.64 R2, c[0x0][0x390] ;  /* 0x0000e400ff021b82 */ /* 0x000ea40000000a00 */
[----:B------:R-:W-:-:S06]  /*0740*/  @P1 IADD3.X R14, PT, PT, RZ, RZ, RZ, P2, !PT ;  /* 0x000000ffff0e1210 */ /* 0x000fcc00017fe4ff */
[----:B------:R-:W3:Y:S01]  /*0750*/  LDC.64 R4, c[0x0][0x390] ;  /* 0x0000e400ff047b82 */ /* 0x000ee20000000a00 */
[----:B0-----:R-:W-:-:S04]  /*0760*/  @P1 IMAD.WIDE.U32 R10, R13, 0x4, R10 ;  /* 0x000000040d0a1825 */ /* 0x001fc800078e000a */
[C---:B------:R-:W-:Y:S01]  /*0770*/  @P1 IMAD R13, R21.reuse, R17, R16 ;  /* 0x00000011150d1224 */ /* 0x040fe200078e0210 */
[----:B------:R-:W-:Y:S01]  /*0780*/  @P1 IADD3 R21, PT, PT, R21, 0x2, RZ ;  /* 0x0000000215151810 */ /* 0x000fe20007ffe0ff */
[----:B------:R-:W4:Y:S01]  /*0790*/  @P1 LDG.E R11, desc[UR4][R10.64] ;  /* 0x000000040a0b1981 */ /* 0x000f22000c1e1900 */
[----:B------:R-:W0:Y:S01]  /*07a0*/  LDC.64 R6, c[0x0][0x398] ;  /* 0x0000e600ff067b82 */ /* 0x000e220000000a00 */
[----:B-1----:R-:W-:Y:S01]  /*07b0*/  @P1 IMAD.WIDE R8, R13, 0x4, R8 ;  /* 0x000000040d081825 */ /* 0x002fe200078e0208 */
[----:B------:R-:W-:Y:S02]  /*07c0*/  @!P0 IADD3 R15, PT, PT, R20, R21, RZ ;  /* 0x00000015140f8210 */ /* 0x000fe40007ffe0ff */
[----:B--2---:R-:W-:Y:S01]  /*07d0*/  @P1 LEA R2, P2, R12, R2, 0x2 ;  /* 0x000000020c021211 */ /* 0x004fe200078410ff */
[----:B------:R-:W-:-:S03]  /*07e0*/  @!P0 IMAD R21, R21, R17, R16 ;  /* 0x0000001115158224 */ /* 0x000fc600078e0210 */
[----:B------:R-:W-:Y:S01]  /*07f0*/  @P1 LEA.HI.X R3, R12, R3, R14, 0x2, P2 ;  /* 0x000000030c031211 */ /* 0x000fe200010f140e */
[----:B------:R-:W-:Y:S01]  /*0800*/  @P1 IMAD.WIDE R12, R17, 0x4, R8 ;  /* 0x00000004110c1825 */ /* 0x000fe200078e0208 */
[----:B------:R-:W4:Y:S03]  /*0810*/  @P1 LDG.E R14, desc[UR4][R8.64] ;  /* 0x00000004080e1981 */ /* 0x000f26000c1e1900 */
[----:B---3--:R-:W-:Y:S01]  /*0820*/  @!P0 IMAD.WIDE.U32 R4, R15, 0x4, R4 ;  /* 0x000000040f048825 */ /* 0x008fe200078e0004 */
[----:B------:R-:W2:Y:S04]  /*0830*/  @P1 LDG.E R2, desc[UR4][R2.64+0x4] ;  /* 0x0000040402021981 */ /* 0x000ea8000c1e1900 */
[----:B------:R-:W2:Y:S01]  /*0840*/  @P1 LDG.E R12, desc[UR4][R12.64] ;  /* 0x000000040c0c1981 */ /* 0x000ea2000c1e1900 */
[----:B0-----:R-:W-:-:S03]  /*0850*/  @!P0 IMAD.WIDE R6, R21, 0x4, R6 ;  /* 0x0000000415068825 */ /* 0x001fc600078e0206 */
[----:B------:R-:W3:Y:S04]  /*0860*/  @!P0 LDG.E R5, desc[UR4][R4.64] ;  /* 0x0000000404058981 */ /* 0x000ee8000c1e1900 */
[----:B------:R-:W3:Y:S01]  /*0870*/  @!P0 LDG.E R6, desc[UR4][R6.64] ;  /* 0x0000000406068981 */ /* 0x000ee2000c1e1900 */
[----:B----4-:R-:W-:-:S04]  /*0880*/  @P1 FFMA R11, R11, R14, R24 ;  /* 0x0000000e0b0b1223 */ /* 0x010fc80000000018 */
[----:B--2---:R-:W-:-:S04]  /*0890*/  @P1 FFMA R24, R2, R12, R11 ;  /* 0x0000000c02181223 */ /* 0x004fc8000000000b */
[----:B---3--:R-:W-:-:S07]  /*08a0*/  @!P0 FFMA R24, R5, R6, R24 ;  /* 0x0000000605188223 */ /* 0x008fce0000000018 */
.L_x_39:
[----:B------:R-:W0:Y:S01]  /*08b0*/  LDC.64 R2, c[0x0][0x3a0] ;  /* 0x0000e800ff027b82 */ /* 0x000e220000000a00 */
[----:B------:R-:W-:-:S04]  /*08c0*/  IMAD R17, R0, R17, R16 ;  /* 0x0000001100117224 */ /* 0x000fc800078e0210 */
[----:B0-----:R-:W-:-:S05]  /*08d0*/  IMAD.WIDE R2, R17, 0x4, R2 ;  /* 0x0000000411027825 */ /* 0x001fca00078e0202 */
[----:B------:R-:W-:Y:S01]  /*08e0*/  STG.E desc[UR4][R2.64], R24 ;  /* 0x0000001802007986 */ /* 0x000fe2000c101904 */
[----:B------:R-:W-:Y:S05]  /*08f0*/  EXIT ;  /* 0x000000000000794d */ /* 0x000fea0003800000 */
.L_x_43:
        /* <DEDUP_REMOVED lines=16> */
.L_x_69:


//--------------------- .text.tensorMul           --------------------------
	.section	.text.tensorMul,"ax",@progbits
	.align	128
        .global         tensorMul
        .type           tensorMul,@function
        .size           tensorMul,(.L_x_70 - tensorMul)
        .other          tensorMul,@"STO_CUDA_ENTRY STV_DEFAULT"
tensorMul:
.text.tensorMul:
        /* <DEDUP_REMOVED lines=16> */
[----:B------:R-:W2:Y:S08]  /*0100*/  LDC.64 R4, c[0x0][0x390] ;  /* 0x0000e400ff047b82 */ /* 0x000eb00000000a00 */
[----:B------:R-:W3:Y:S01]  /*0110*/  LDC.64 R6, c[0x0][0x398] ;  /* 0x0000e600ff067b82 */ /* 0x000ee20000000a00 */
[----:B0-----:R-:W-:-:S06]  /*0120*/  IMAD.WIDE R2, R9, 0x4, R2 ;  /* 0x0000000409027825 */ /* 0x001fcc00078e0202 */
[----:B-1----:R-:W4:Y:S01]  /*0130*/  LDG.E R2, desc[UR4][R2.64] ;  /* 0x0000000402027981 */ /* 0x002f22000c1e1900 */
[----:B--2---:R-:W-:-:S06]  /*0140*/  IMAD.WIDE R4, R9, 0x4, R4 ;  /* 0x0000000409047825 */ /* 0x004fcc00078e0204 */
[----:B------:R-:W4:Y:S01]  /*0150*/  LDG.E R5, desc[UR4][R4.64] ;  /* 0x0000000404057981 */ /* 0x000f22000c1e1900 */
[----:B---3--:R-:W-:-:S04]  /*0160*/  IMAD.WIDE R6, R9, 0x4, R6 ;  /* 0x0000000409067825 */ /* 0x008fc800078e0206 */
[----:B----4-:R-:W-:-:S05]  /*0170*/  FMUL R9, R2, R5 ;  /* 0x0000000502097220 */ /* 0x010fca0000400000 */
[----:B------:R-:W-:Y:S01]  /*0180*/  STG.E desc[UR4][R6.64], R9 ;  /* 0x0000000906007986 */ /* 0x000fe2000c101904 */
[----:B------:R-:W-:Y:S05]  /*0190*/  EXIT ;  /* 0x000000000000794d */ /* 0x000fea0003800000 */
.L_x_44:
        /* <DEDUP_REMOVED lines=14> */
.L_x_70:


//--------------------- .text.mul                 --------------------------
	.section	.text.mul,"ax",@progbits
	.align	128
        .global         mul
        .type           mul,@function
        .size           mul,(.L_x_71 - mul)
        .other          mul,@"STO_CUDA_ENTRY STV_DEFAULT"
mul:
.text.mul:
        /* <DEDUP_REMOVED lines=15> */
[----:B------:R-:W-:Y:S01]  /*00f0*/  IMAD R7, R5, UR6, R0 ;  /* 0x0000000605077c24 */ /* 0x000fe2000f8e0200 */
[----:B------:R-:W2:Y:S05]  /*0100*/  LDCU UR7, c[0x0][0x388] ;  /* 0x00007100ff0777ac */ /* 0x000eaa0008000800 */
[----:B------:R-:W3:Y:S01]  /*0110*/  LDC.64 R4, c[0x0][0x398] ;  /* 0x0000e600ff047b82 */ /* 0x000ee20000000a00 */
[----:B0-----:R-:W-:-:S06]  /*0120*/  IMAD.WIDE R2, R7, 0x4, R2 ;  /* 0x0000000407027825 */ /* 0x001fcc00078e0202 */
[----:B-1----:R-:W2:Y:S01]  /*0130*/  LDG.E R2, desc[UR4][R2.64] ;  /* 0x0000000402027981 */ /* 0x002ea2000c1e1900 */
[----:B---3--:R-:W-:-:S04]  /*0140*/  IMAD.WIDE R4, R7, 0x4, R4 ;  /* 0x0000000407047825 */ /* 0x008fc800078e0204 */
[----:B--2---:R-:W-:-:S05]  /*0150*/  FMUL R7, R2, UR7 ;  /* 0x0000000702077c20 */ /* 0x004fca0008400000 */
[----:B------:R-:W-:Y:S01]  /*0160*/  STG.E desc[UR4][R4.64], R7 ;  /* 0x0000000704007986 */ /* 0x000fe2000c101904 */
[----:B------:R-:W-:Y:S05]  /*0170*/  EXIT ;  /* 0x000000000000794d */ /* 0x000fea0003800000 */
.L_x_45:
        /* <DEDUP_REMOVED lines=16> */
.L_x_71:


//--------------------- .text.concatenateHorizontal --------------------------
	.section	.text.concatenateHorizontal,"ax",@progbits
	.align	128
        .global         concatenateHorizontal
        .type           concatenateHorizontal,@function
        .size           concatenateHorizontal,(.L_x_72 - concatenateHorizontal)
        .other          concatenateHorizontal,@"STO_CUDA_ENTRY STV_DEFAULT"
concatenateHorizontal:
.text.concatenateHorizontal:
[----:B------:R-:W-:Y:S01]  /*0000*/  LDC R1, c[0x0][0x37c] ;  /* 0x0000df00ff017b82 */ /* 0x000fe20000000800 */
[----:B------:R-:W0:Y:S07]  /*0010*/  S2R R2, SR_TID.Y ;  /* 0x0000000000027919 */ /* 0x000e2e0000002200 */
[----:B------:R-:W1:Y:S01]  /*0020*/  LDC R0, c[0x0][0x360] ;  /* 0x0000d800ff007b82 */ /* 0x000e620000000800 */
[----:B------:R-:W2:Y:S01]  /*0030*/  LDCU.64 UR8, c[0x0][0x380] ;  /* 0x00007000ff0877ac */ /* 0x000ea20008000a00 */
[----:B------:R-:W1:Y:S01]  /*0040*/  S2R R3, SR_TID.X ;  /* 0x0000000000037919 */ /* 0x000e620000002100 */
[----:B------:R-:W3:Y:S05]  /*0050*/  LDCU UR6, c[0x0][0x388] ;  /* 0x00007100ff0677ac */ /* 0x000eea0008000800 */
[----:B------:R-:W0:Y:S08]  /*0060*/  S2UR UR4, SR_CTAID.Y ;  /* 0x00000000000479c3 */ /* 0x000e300000002600 */
[----:B------:R-:W0:Y:S08]  /*0070*/  LDC R5, c[0x0][0x364] ;  /* 0x0000d900ff057b82 */ /* 0x000e300000000800 */
[----:B------:R-:W1:Y:S01]  /*0080*/  S2UR UR5, SR_CTAID.X ;  /* 0x00000000000579c3 */ /* 0x000e620000002500 */
[----:B0-----:R-:W-:Y:S01]  /*0090*/  IMAD R5, R5, UR4, R2 ;  /* 0x0000000405057c24 */ /* 0x001fe2000f8e0202 */
[----:B--2---:R-:W-:-:S04]  /*00a0*/  UIADD3 UR4, UPT, UPT, UR9, UR8, URZ ;  /* 0x0000000809047290 */ /* 0x004fc8000fffe0ff */
[----:B---3--:R-:W-:Y:S01]  /*00b0*/  ISETP.GE.AND P0, PT, R5, UR6, PT ;  /* 0x0000000605007c0c */ /* 0x008fe2000bf06270 */
[----:B-1----:R-:W-:-:S05]  /*00c0*/  IMAD R0, R0, UR5, R3 ;  /* 0x0000000500007c24 */ /* 0x002fca000f8e0203 */
[----:B------:R-:W-:-:S13]  /*00d0*/  ISETP.GE.OR P0, PT, R0, UR4, P0 ;  /* 0x0000000400007c0c */ /* 0x000fda0008706670 */
[----:B------:R-:W-:Y:S05]  /*00e0*/  @P0 EXIT ;  /* 0x000000000000094d */ /* 0x000fea0003800000 */
[----:B------:R-:W-:Y:S01]  /*00f0*/  ISETP.GE.AND P0, PT, R0, UR8, PT ;  /* 0x0000000800007c0c */ /* 0x000fe2000bf06270 */
[----:B------:R-:W0:Y:S01]  /*0100*/  LDCU.64 UR6, c[0x0][0x358] ;  /* 0x00006b00ff0677ac */ /* 0x000e220008000a00 */
[----:B------:R-:W-:-:S11]  /*0110*/  IMAD R7, R5, UR4, R0 ;  /* 0x0000000405077c24 */ /* 0x000fd6000f8e0200 */
[----:B------:R-:W-:Y:S05]  /*0120*/  @P0 BRA `(.L_x_46) ;  /* 0x0000000000200947 */ /* 0x000fea0003800000 */
[----:B------:R-:W1:Y:S01]  /*0130*/  LDC.64 R2, c[0x0][0x390] ;  /* 0x0000e400ff027b82 */ /* 0x000e620000000a00 */
[----:B------:R-:W-:-:S04]  /*0140*/  IMAD R5, R5, UR8, R0 ;  /* 0x0000000805057c24 */ /* 0x000fc8000f8e0200 */
[----:B-1----:R-:W-:-:S03]  /*0150*/  IMAD.WIDE R2, R5, 0x4, R2 ;  /* 0x0000000405027825 */ /* 0x002fc600078e0202 */
[----:B------:R-:W1:Y:S03]  /*0160*/  LDC.64 R4, c[0x0][0x3a0] ;  /* 0x0000e800ff047b82 */ /* 0x000e660000000a00 */
[----:B0-----:R-:W2:Y:S01]  /*0170*/  LDG.E R3, desc[UR6][R2.64] ;  /* 0x0000000602037981 */ /* 0x001ea2000c1e1900 */
[----:B-1----:R-:W-:-:S05]  /*0180*/  IMAD.WIDE R4, R7, 0x4, R4 ;  /* 0x0000000407047825 */ /* 0x002fca00078e0204 */
[----:B--2---:R-:W-:Y:S01]  /*0190*/  STG.E desc[UR6][R4.64], R3 ;  /* 0x0000000304007986 */ /* 0x004fe2000c101906 */
[----:B------:R-:W-:Y:S05]  /*01a0*/  EXIT ;  /* 0x000000000000794d */ /* 0x000fea0003800000 */
.L_x_46:
[----:B------:R-:W1:Y:S01]  /*01b0*/  LDC.64 R2, c[0x0][0x398] ;  /* 0x0000e600ff027b82 */ /* 0x000e620000000a00 */
[----:B------:R-:W-:-:S05]  /*01c0*/  IADD3 R0, PT, PT, R0, -UR8, RZ ;  /* 0x8000000800007c10 */ /* 0x000fca000fffe0ff */
[----:B------:R-:W-:-:S04]  /*01d0*/  IMAD R5, R5, UR9, R0 ;  /* 0x0000000905057c24 */ /* 0x000fc8000f8e0200 */
[----:B-1----:R-:W-:Y:S02]  /*01e0*/  IMAD.WIDE R2, R5, 0x4, R2 ;  /* 0x0000000405027825 */ /* 0x002fe400078e0202 */
[----:B------:R-:W1:Y:S04]  /*01f0*/  LDC.64 R4, c[0x0][0x3a0] ;  /* 0x0000e800ff047b82 */ /* 0x000e680000000a00 */
[----:B0-----:R-:W2:Y:S01]  /*0200*/  LDG.E R3, desc[UR6][R2.64] ;  /* 0x0000000602037981 */ /* 0x001ea2000c1e1900 */
[----:B-1----:R-:W-:-:S05]  /*0210*/  IMAD.WIDE R4, R7, 0x4, R4 ;  /* 0x0000000407047825 */ /* 0x002fca00078e0204 */
[----:B--2---:R-:W-:Y:S01]  /*0220*/  STG.E desc[UR6][R4.64], R3 ;  /* 0x0000000304007986 */ /* 0x004fe2000c101906 */
[----:B------:R-:W-:Y:S05]  /*0230*/  EXIT ;  /* 0x000000000000794d */ /* 0x000fea0003800000 */
.L_x_47:
        /* <DEDUP_REMOVED lines=12> */
.L_x_72:


//--------------------- .text.concatenateVertical --------------------------
	.section	.text.concatenateVertical,"ax",@progbits
	.align	128
        .global         concatenateVertical
        .type           concatenateVertical,@function
        .size           concatenateVertical,(.L_x_73 - concatenateVertical)
        .other          concatenateVertical,@"STO_CUDA_ENTRY STV_DEFAULT"
concatenateVertical:
.text.concatenateVertical:
[----:B------:R-:W-:Y:S01]  /*0000*/  LDC R1, c[0x0][0x37c] ;  /* 0x0000df00ff017b82 */ /* 0x000fe20000000800 */
[----:B------:R-:W0:Y:S07]  /*0010*/  S2R R2, SR_TID.Y ;  /* 0x0000000000027919 */ /* 0x000e2e0000002200 */
[----:B------:R-:W1:Y:S01]  /*0020*/  LDC R0, c[0x0][0x360] ;  /* 0x0000d800ff007b82 */ /* 0x000e620000000800 */
[----:B------:R-:W2:Y:S01]  /*0030*/  LDCU UR4, c[0x0][0x388] ;  /* 0x00007100ff0477ac */ /* 0x000ea20008000800 */
[----:B------:R-:W1:Y:S01]  /*0040*/  S2R R3, SR_TID.X ;  /* 0x0000000000037919 */ /* 0x000e620000002100 */
[----:B------:R-:W2:Y:S05]  /*0050*/  LDCU.64 UR8, c[0x0][0x380] ;  /* 0x00007000ff0877ac */ /* 0x000eaa0008000a00 */
[----:B------:R-:W0:Y:S08]  /*0060*/  S2UR UR6, SR_CTAID.Y ;  /* 0x00000000000679c3 */ /* 0x000e300000002600 */
[----:B------:R-:W0:Y:S01]  /*0070*/  LDC R5, c[0x0][0x364] ;  /* 0x0000d900ff057b82 */ /* 0x000e220000000800 */
[----:B--2---:R-:W-:-:S07]  /*0080*/  UIADD3 UR4, UPT, UPT, UR4, UR9, URZ ;  /* 0x0000000904047290 */ /* 0x004fce000fffe0ff */
[----:B------:R-:W1:Y:S01]  /*0090*/  S2UR UR5, SR_CTAID.X ;  /* 0x00000000000579c3 */ /* 0x000e620000002500 */
[----:B0-----:R-:W-:-:S05]  /*00a0*/  IMAD R5, R5, UR6, R2 ;  /* 0x0000000605057c24 */ /* 0x001fca000f8e0202 */
[----:B------:R-:W-:Y:S01]  /*00b0*/  ISETP.GE.AND P0, PT, R5, UR4, PT ;  /* 0x0000000405007c0c */ /* 0x000fe2000bf06270 */
[----:B-1----:R-:W-:-:S05]  /*00c0*/  IMAD R0, R0, UR5, R3 ;  /* 0x0000000500007c24 */ /* 0x002fca000f8e0203 */
[----:B------:R-:W-:-:S13]  /*00d0*/  ISETP.GE.OR P0, PT, R0, UR8, P0 ;  /* 0x0000000800007c0c */ /* 0x000fda0008706670 */
[----:B------:R-:W-:Y:S05]  /*00e0*/  @P0 EXIT ;  /* 0x000000000000094d */ /* 0x000fea0003800000 */
[C---:B------:R-:W-:Y:S01]  /*00f0*/  ISETP.GE.AND P0, PT, R5.reuse, UR9, PT ;  /* 0x0000000905007c0c */ /* 0x040fe2000bf06270 */
[----:B------:R-:W0:Y:S01]  /*0100*/  LDCU.64 UR4, c[0x0][0x358] ;  /* 0x00006b00ff0477ac */ /* 0x000e220008000a00 */
[----:B------:R-:W-:-:S11]  /*0110*/  IMAD R7, R5, UR8, R0 ;  /* 0x0000000805077c24 */ /* 0x000fd6000f8e0200 */
[----:B------:R-:W-:Y:S05]  /*0120*/  @P0 BRA `(.L_x_48) ;  /* 0x00000000001c0947 */ /* 0x000fea0003800000 */
[----:B------:R-:W1:Y:S08]  /*0130*/  LDC.64 R2, c[0x0][0x390] ;  /* 0x0000e400ff027b82 */ /* 0x000e700000000a00 */
[----:B------:R-:W2:Y:S01]  /*0140*/  LDC.64 R4, c[0x0][0x3a0] ;  /* 0x0000e800ff047b82 */ /* 0x000ea20000000a00 */
[----:B-1----:R-:W-:-:S06]  /*0150*/  IMAD.WIDE R2, R7, 0x4, R2 ;  /* 0x0000000407027825 */ /* 0x002fcc00078e0202 */
[----:B0-----:R-:W3:Y:S01]  /*0160*/  LDG.E R3, desc[UR4][R2.64] ;  /* 0x0000000402037981 */ /* 0x001ee2000c1e1900 */
[----:B--2---:R-:W-:-:S05]  /*0170*/  IMAD.WIDE R4, R7, 0x4, R4 ;  /* 0x0000000407047825 */ /* 0x004fca00078e0204 */
[----:B---3--:R-:W-:Y:S01]  /*0180*/  STG.E desc[UR4][R4.64], R3 ;  /* 0x0000000304007986 */ /* 0x008fe2000c101904 */
[----:B------:R-:W-:Y:S05]  /*0190*/  EXIT ;  /* 0x000000000000794d */ /* 0x000fea0003800000 */
.L_x_48:
        /* <DEDUP_REMOVED lines=9> */
.L_x_49:
        /* <DEDUP_REMOVED lines=13> */
.L_x_73:


//--------------------- .text.tensorSub           --------------------------
	.section	.text.tensorSub,"ax",@progbits
	.align	128
        .global         tensorSub
        .type           tensorSub,@function
        .size           tensorSub,(.L_x_74 - tensorSub)
        .other          tensorSub,@"STO_CUDA_ENTRY STV_DEFAULT"
tensorSub:
.text.tensorSub:
        /* <DEDUP_REMOVED lines=23> */
[----:B----4-:R-:W-:-:S05]  /*0170*/  FADD R9, R2, -R5 ;  /* 0x8000000502097221 */ /* 0x010fca0000000000 */
[----:B------:R-:W-:Y:S01]  /*0180*/  STG.E desc[UR4][R6.64], R9 ;  /* 0x0000000906007986 */ /* 0x000fe2000c101904 */
[----:B------:R-:W-:Y:S05]  /*0190*/  EXIT ;  /* 0x000000000000794d */ /* 0x000fea0003800000 */
.L_x_50:
        /* <DEDUP_REMOVED lines=14> */
.L_x_74:


//--------------------- .text.tensorAdd           --------------------------
	.section	.text.tensorAdd,"ax",@progbits
	.align	128
        .global         tensorAdd
        .type           tensorAdd,@function
        .size           tensorAdd,(.L_x_75 - tensorAdd)
        .other          tensorAdd,@"STO_CUDA_ENTRY STV_DEFAULT"
tensorAdd:
.text.tensorAdd:
        /* <DEDUP_REMOVED lines=23> */
[----:B----4-:R-:W-:-:S05]  /*0170*/  FADD R9, R2, R5 ;  /* 0x0000000502097221 */ /* 0x010fca0000000000 */
[----:B------:R-:W-:Y:S01]  /*0180*/  STG.E desc[UR4][R6.64], R9 ;  /* 0x0000000906007986 */ /* 0x000fe2000c101904 */
[----:B------:R-:W-:Y:S05]  /*0190*/  EXIT ;  /* 0x000000000000794d */ /* 0x000fea0003800000 */
.L_x_51:
        /* <DEDUP_REMOVED lines=14> */
.L_x_75:


//--------------------- .text.sum                 --------------------------
	.section	.text.sum,"ax",@progbits
	.align	128
        .global         sum
        .type           sum,@function
        .size           sum,(.L_x_76 - sum)
        .other          sum,@"STO_CUDA_ENTRY STV_DEFAULT"
sum:
.text.sum:
[----:B------:R-:W-:Y:S01]  /*0000*/  LDC R1, c[0x0][0x37c] ;  /* 0x0000df00ff017b82 */ /* 0x000fe20000000800 */
[----:B------:R-:W0:Y:S07]  /*0010*/  S2R R0, SR_TID.X ;  /* 0x0000000000007919 */ /* 0x000e2e0000002100 */
[----:B------:R-:W0:Y:S01]  /*0020*/  S2UR UR4, SR_CTAID.X ;  /* 0x00000000000479c3 */ /* 0x000e220000002500 */
[----:B------:R-:W1:Y:S07]  /*0030*/  LDCU UR6, c[0x0][0x380] ;  /* 0x00007000ff0677ac */ /* 0x000e6e0008000800 */
[----:B------:R-:W0:Y:S02]  /*0040*/  LDC R7, c[0x0][0x360] ;  /* 0x0000d800ff077b82 */ /* 0x000e240000000800 */
[----:B0-----:R-:W-:-:S05]  /*0050*/  IMAD R7, R7, UR4, R0 ;  /* 0x0000000407077c24 */ /* 0x001fca000f8e0200 */
[----:B-1----:R-:W-:-:S13]  /*0060*/  ISETP.GE.AND P0, PT, R7, UR6, PT ;  /* 0x0000000607007c0c */ /* 0x002fda000bf06270 */
[----:B------:R-:W-:Y:S05]  /*0070*/  @P0 EXIT ;  /* 0x000000000000094d */ /* 0x000fea0003800000 */
[----:B------:R-:W0:Y:S01]  /*0080*/  LDC.64 R4, c[0x0][0x388] ;  /* 0x0000e200ff047b82 */ /* 0x000e220000000a00 */
[----:B------:R-:W1:Y:S01]  /*0090*/  LDCU.64 UR4, c[0x0][0x358] ;  /* 0x00006b00ff0477ac */ /* 0x000e620008000a00 */
[----:B------:R-:W-:-:S05]  /*00a0*/  IADD3 R3, PT, PT, R7, UR6, RZ ;  /* 0x0000000607037c10 */ /* 0x000fca000fffe0ff */
[----:B0-----:R-:W-:-:S04]  /*00b0*/  IMAD.WIDE R2, R3, 0x4, R4 ;  /* 0x0000000403027825 */ /* 0x001fc800078e0204 */
[----:B------:R-:W-:Y:S01]  /*00c0*/  IMAD.WIDE R4, R7, 0x4, R4 ;  /* 0x0000000407047825 */ /* 0x000fe200078e0204 */
[----:B-1----:R-:W2:Y:S04]  /*00d0*/  LDG.E R0, desc[UR4][R2.64] ;  /* 0x0000000402007981 */ /* 0x002ea8000c1e1900 */
[----:B------:R-:W2:Y:S02]  /*00e0*/  LDG.E R7, desc[UR4][R4.64] ;  /* 0x0000000404077981 */ /* 0x000ea4000c1e1900 */
[----:B--2---:R-:W-:-:S05]  /*00f0*/  FADD R7, R0, R7 ;  /* 0x0000000700077221 */ /* 0x004fca0000000000 */
[----:B------:R-:W-:Y:S04]  /*0100*/  STG.E desc[UR4][R4.64], R7 ;  /* 0x0000000704007986 */ /* 0x000fe8000c101904 */
[----:B------:R-:W-:Y:S01]  /*0110*/  STG.E desc[UR4][R2.64], RZ ;  /* 0x000000ff02007986 */ /* 0x000fe2000c101904 */
[----:B------:R-:W-:Y:S05]  /*0120*/  EXIT ;  /* 0x000000000000794d */ /* 0x000fea0003800000 */
.L_x_52:
        /* <DEDUP_REMOVED lines=13> */
.L_x_76:


//--------------------- .text.set                 --------------------------
	.section	.text.set,"ax",@progbits
	.align	128
        .global         set
        .type           set,@function
        .size           set,(.L_x_77 - set)
        .other          set,@"STO_CUDA_ENTRY STV_DEFAULT"
set:
.text.set:
        /* <DEDUP_REMOVED lines=16> */
[----:B------:R-:W1:Y:S01]  /*0100*/  LDC R7, c[0x0][0x388] ;  /* 0x0000e200ff077b82 */ /* 0x000e620000000800 */
[----:B0-----:R-:W-:-:S05]  /*0110*/  IMAD.WIDE R2, R5, 0x4, R2 ;  /* 0x0000000405027825 */ /* 0x001fca00078e0202 */
[----:B-1----:R-:W-:Y:S01]  /*0120*/  STG.E desc[UR4][R2.64], R7 ;  /* 0x0000000702007986 */ /* 0x002fe2000c101904 */
[----:B------:R-:W-:Y:S05]  /*0130*/  EXIT ;  /* 0x000000000000794d */ /* 0x000fea0003800000 */
.L_x_53:
        /* <DEDUP_REMOVED lines=12> */
.L_x_77:


//--------------------- .text.rotate270           --------------------------
	.section	.text.rotate270,"ax",@progbits
	.align	128
        .global         rotate270
        .type           rotate270,@function
        .size           rotate270,(.L_x_78 - rotate270)
        .other          rotate270,@"STO_CUDA_ENTRY STV_DEFAULT"
rotate270:
.text.rotate270:
        /* <DEDUP_REMOVED lines=14> */
[----:B------:R-:W-:Y:S01]  /*00e0*/  LOP3.LUT R4, RZ, R0, RZ, 0x33, !PT ;  /* 0x00000000ff047212 */ /* 0x000fe200078e33ff */
[----:B------:R-:W1:Y:S03]  /*00f0*/  LDCU.64 UR4, c[0x0][0x358] ;  /* 0x00006b00ff0477ac */ /* 0x000e660008000a00 */
[----:B------:R-:W-:-:S05]  /*0100*/  IADD3 R4, PT, PT, R4, UR6, RZ ;  /* 0x0000000604047c10 */ /* 0x000fca000fffe0ff */
[----:B------:R-:W-:-:S04]  /*0110*/  IMAD R5, R4, UR7, R7 ;  /* 0x0000000704057c24 */ /* 0x000fc8000f8e0207 */
[----:B0-----:R-:W-:Y:S02]  /*0120*/  IMAD.WIDE R2, R5, 0x4, R2 ;  /* 0x0000000405027825 */ /* 0x001fe400078e0202 */
[----:B------:R-:W0:Y:S04]  /*0130*/  LDC.64 R4, c[0x0][0x390] ;  /* 0x0000e400ff047b82 */ /* 0x000e280000000a00 */
[----:B-1----:R-:W2:Y:S01]  /*0140*/  LDG.E R3, desc[UR4][R2.64] ;  /* 0x0000000402037981 */ /* 0x002ea2000c1e1900 */
[----:B------:R-:W-:-:S04]  /*0150*/  IMAD R7, R7, UR6, R0 ;  /* 0x0000000607077c24 */ /* 0x000fc8000f8e0200 */
[----:B0-----:R-:W-:-:S05]  /*0160*/  IMAD.WIDE R4, R7, 0x4, R4 ;  /* 0x0000000407047825 */ /* 0x001fca00078e0204 */
[----:B--2---:R-:W-:Y:S01]  /*0170*/  STG.E desc[UR4][R4.64], R3 ;  /* 0x0000000304007986 */ /* 0x004fe2000c101904 */
[----:B------:R-:W-:Y:S05]  /*0180*/  EXIT ;  /* 0x000000000000794d */ /* 0x000fea0003800000 */
.L_x_54:
        /* <DEDUP_REMOVED lines=15> */
.L_x_78:


//--------------------- .text.rotate180           --------------------------
	.section	.text.rotate180,"ax",@progbits
	.align	128
        .global         rotate180
        .type           rotate180,@function
        .size           rotate180,(.L_x_79 - rotate180)
        .other          rotate180,@"STO_CUDA_ENTRY STV_DEFAULT"
rotate180:
.text.rotate180:
        /* <DEDUP_REMOVED lines=15> */
[----:B------:R-:W1:Y:S01]  /*00f0*/  LDCU.64 UR4, c[0x0][0x358] ;  /* 0x00006b00ff0477ac */ /* 0x000e620008000a00 */
[----:B------:R-:W-:Y:S02]  /*0100*/  LOP3.LUT R5, RZ, R7, RZ, 0x33, !PT ;  /* 0x00000007ff057212 */ /* 0x000fe400078e33ff */
[----:B------:R-:W-:Y:S02]  /*0110*/  IADD3 R4, PT, PT, R4, UR6, RZ ;  /* 0x0000000604047c10 */ /* 0x000fe4000fffe0ff */
        /* <DEDUP_REMOVED lines=9> */
.L_x_55:
        /* <DEDUP_REMOVED lines=13> */
.L_x_79:


//--------------------- .text.rotate90            --------------------------
	.section	.text.rotate90,"ax",@progbits
	.align	128
        .global         rotate90
        .type           rotate90,@function
        .size           rotate90,(.L_x_80 - rotate90)
        .other          rotate90,@"STO_CUDA_ENTRY STV_DEFAULT"
rotate90:
.text.rotate90:
        /* <DEDUP_REMOVED lines=25> */
.L_x_56:
        /* <DEDUP_REMOVED lines=15> */
.L_x_80:


//--------------------- .text.swapRows            --------------------------
	.section	.text.swapRows,"ax",@progbits
	.align	128
        .global         swapRows
        .type           swapRows,@function
        .size           swapRows,(.L_x_81 - swapRows)
        .other          swapRows,@"STO_CUDA_ENTRY STV_DEFAULT"
swapRows:
.text.swapRows:
        /* <DEDUP_REMOVED lines=8> */
[----:B------:R-:W0:Y:S01]  /*0080*/  LDC R11, c[0x0][0x388] ;  /* 0x0000e200ff0b7b82 */ /* 0x000e220000000800 */
[----:B------:R-:W1:Y:S07]  /*0090*/  LDCU.64 UR4, c[0x0][0x358] ;  /* 0x00006b00ff0477ac */ /* 0x000e6e0008000a00 */
[----:B------:R-:W2:Y:S08]  /*00a0*/  LDC R7, c[0x0][0x384] ;  /* 0x0000e100ff077b82 */ /* 0x000eb00000000800 */
[----:B------:R-:W3:Y:S01]  /*00b0*/  LDC.64 R2, c[0x0][0x390] ;  /* 0x0000e400ff027b82 */ /* 0x000ee20000000a00 */
[----:B0-----:R-:W-:-:S07]  /*00c0*/  IMAD R11, R11, UR6, R0 ;  /* 0x000000060b0b7c24 */ /* 0x001fce000f8e0200 */
[----:B------:R-:W0:Y:S01]  /*00d0*/  LDC.64 R8, c[0x0][0x398] ;  /* 0x0000e600ff087b82 */ /* 0x000e220000000a00 */
[----:B--2---:R-:W-:Y:S02]  /*00e0*/  IMAD R7, R7, UR6, R0 ;  /* 0x0000000607077c24 */ /* 0x004fe4000f8e0200 */
[----:B---3--:R-:W-:-:S04]  /*00f0*/  IMAD.WIDE R4, R11, 0x4, R2 ;  /* 0x000000040b047825 */ /* 0x008fc800078e0202 */
[C---:B------:R-:W-:Y:S02]  /*0100*/  IMAD.WIDE R2, R7.reuse, 0x4, R2 ;  /* 0x0000000407027825 */ /* 0x040fe400078e0202 */
[----:B-1----:R-:W2:Y:S04]  /*0110*/  LDG.E R5, desc[UR4][R4.64] ;  /* 0x0000000404057981 */ /* 0x002ea8000c1e1900 */
[----:B------:R-:W3:Y:S01]  /*0120*/  LDG.E R3, desc[UR4][R2.64] ;  /* 0x0000000402037981 */ /* 0x000ee2000c1e1900 */
[----:B0-----:R-:W-:-:S04]  /*0130*/  IMAD.WIDE R6, R7, 0x4, R8 ;  /* 0x0000000407067825 */ /* 0x001fc800078e0208 */
[----:B------:R-:W-:Y:S01]  /*0140*/  IMAD.WIDE R8, R11, 0x4, R8 ;  /* 0x000000040b087825 */ /* 0x000fe200078e0208 */
[----:B--2---:R-:W-:Y:S04]  /*0150*/  STG.E desc[UR4][R6.64], R5 ;  /* 0x0000000506007986 */ /* 0x004fe8000c101904 */
[----:B---3--:R-:W-:Y:S01]  /*0160*/  STG.E desc[UR4][R8.64], R3 ;  /* 0x0000000308007986 */ /* 0x008fe2000c101904 */
[----:B------:R-:W-:Y:S05]  /*0170*/  EXIT ;  /* 0x000000000000794d */ /* 0x000fea0003800000 */
.L_x_57:
        /* <DEDUP_REMOVED lines=16> */
.L_x_81:


//--------------------- .text.swapColumns         --------------------------
	.section	.text.swapColumns,"ax",@progbits
	.align	128
        .global         swapColumns
        .type           swapColumns,@function
        .size           swapColumns,(.L_x_82 - swapColumns)
        .other          swapColumns,@"STO_CUDA_ENTRY STV_DEFAULT"
swapColumns:
.text.swapColumns:
        /* <DEDUP_REMOVED lines=9> */
[----:B------:R-:W0:Y:S01]  /*0090*/  LDCU UR6, c[0x0][0x380] ;  /* 0x00007000ff0677ac */ /* 0x000e220008000800 */
[----:B------:R-:W1:Y:S06]  /*00a0*/  LDCU.64 UR4, c[0x0][0x358] ;  /* 0x00006b00ff0477ac */ /* 0x000e6c0008000a00 */
[----:B------:R-:W2:Y:S08]  /*00b0*/  LDC.64 R2, c[0x0][0x390] ;  /* 0x0000e400ff027b82 */ /* 0x000eb00000000a00 */
[----:B------:R-:W3:Y:S01]  /*00c0*/  LDC.64 R8, c[0x0][0x398] ;  /* 0x0000e600ff087b82 */ /* 0x000ee20000000a00 */
[----:B0-----:R-:W-:-:S02]  /*00d0*/  IMAD R11, R0, UR6, R11 ;  /* 0x00000006000b7c24 */ /* 0x001fc4000f8e020b */
[----:B------:R-:W-:Y:S02]  /*00e0*/  IMAD R7, R0, UR6, R10 ;  /* 0x0000000600077c24 */ /* 0x000fe4000f8e020a */
[----:B--2---:R-:W-:-:S04]  /*00f0*/  IMAD.WIDE R4, R11, 0x4, R2 ;  /* 0x000000040b047825 */ /* 0x004fc800078e0202 */
[C---:B------:R-:W-:Y:S02]  /*0100*/  IMAD.WIDE R2, R7.reuse, 0x4, R2 ;  /* 0x0000000407027825 */ /* 0x040fe400078e0202 */
[----:B-1----:R-:W2:Y:S04]  /*0110*/  LDG.E R5, desc[UR4][R4.64] ;  /* 0x0000000404057981 */ /* 0x002ea8000c1e1900 */
[----:B------:R-:W4:Y:S01]  /*0120*/  LDG.E R3, desc[UR4][R2.64] ;  /* 0x0000000402037981 */ /* 0x000f22000c1e1900 */
[----:B---3--:R-:W-:-:S04]  /*0130*/  IMAD.WIDE R6, R7, 0x4, R8 ;  /* 0x0000000407067825 */ /* 0x008fc800078e0208 */
[----:B------:R-:W-:Y:S01]  /*0140*/  IMAD.WIDE R8, R11, 0x4, R8 ;  /* 0x000000040b087825 */ /* 0x000fe200078e0208 */
[----:B--2---:R-:W-:Y:S04]  /*0150*/  STG.E desc[UR4][R6.64], R5 ;  /* 0x0000000506007986 */ /* 0x004fe8000c101904 */
[----:B----4-:R-:W-:Y:S01]  /*0160*/  STG.E desc[UR4][R8.64], R3 ;  /* 0x0000000308007986 */ /* 0x010fe2000c101904 */
[----:B------:R-:W-:Y:S05]  /*0170*/  EXIT ;  /* 0x000000000000794d */ /* 0x000fea0003800000 */
.L_x_58:
        /* <DEDUP_REMOVED lines=16> */
.L_x_82:


//--------------------- .text.sortY               --------------------------
	.section	.text.sortY,"ax",@progbits
	.align	128
        .global         sortY
        .type           sortY,@function
        .size           sortY,(.L_x_83 - sortY)
        .other          sortY,@"STO_CUDA_ENTRY STV_DEFAULT"
sortY:
.text.sortY:
        /* <DEDUP_REMOVED lines=8> */
[----:B0-----:R-:W-:Y:S01]  /*0080*/  IMAD R5, R5, UR4, R2 ;  /* 0x0000000405057c24 */ /* 0x001fe2000f8e0202 */
[----:B--2---:R-:W-:-:S04]  /*0090*/  USHF.R.S32.HI UR4, URZ, 0x1, UR6 ;  /* 0x00000001ff047899 */ /* 0x004fc80008011406 */
[----:B------:R-:W-:Y:S01]  /*00a0*/  ISETP.GE.AND P0, PT, R5, UR7, PT ;  /* 0x0000000705007c0c */ /* 0x000fe2000bf06270 */
[----:B-1----:R-:W-:-:S05]  /*00b0*/  IMAD R0, R0, UR5, R3 ;  /* 0x0000000500007c24 */ /* 0x002fca000f8e0203 */
[----:B------:R-:W-:-:S13]  /*00c0*/  ISETP.GE.OR P0, PT, R0, UR4, P0 ;  /* 0x0000000400007c0c */ /* 0x000fda0008706670 */
[----:B------:R-:W-:Y:S05]  /*00d0*/  @P0 EXIT ;  /* 0x000000000000094d */ /* 0x000fea0003800000 */
[----:B------:R-:W0:Y:S01]  /*00e0*/  LDCU.64 UR4, c[0x0][0x388] ;  /* 0x00007100ff0477ac */ /* 0x000e220008000a00 */
[----:B------:R-:W-:Y:S01]  /*00f0*/  IMAD.MOV.U32 R4, RZ, RZ, 0x1 ;  /* 0x00000001ff047424 */ /* 0x000fe200078e00ff */
[----:B------:R-:W-:Y:S01]  /*0100*/  IABS R10, R5 ;  /* 0x00000005000a7213 */ /* 0x000fe20000000000 */
[----:B0-----:R-:W-:-:S06]  /*0110*/  UIADD3 UR4, UPT, UPT, UR4, -UR5, URZ ;  /* 0x8000000504047290 */ /* 0x001fcc000fffe0ff */
[----:B------:R-:W-:-:S04]  /*0120*/  SHF.L.U32 R4, R4, UR4, RZ ;  /* 0x0000000404047c19 */ /* 0x000fc800080006ff */
[----:B------:R-:W-:-:S04]  /*0130*/  SHF.R.S32.HI R4, RZ, 0x1, R4 ;  /* 0x00000001ff047819 */ /* 0x000fc80000011404 */
[-C--:B------:R-:W-:Y:S02]  /*0140*/  IABS R7, R4.reuse ;  /* 0x0000000400077213 */ /* 0x080fe40000000000 */
[----:B------:R-:W-:Y:S02]  /*0150*/  IABS R11, R4 ;  /* 0x00000004000b7213 */ /* 0x000fe40000000000 */
[----:B------:R-:W0:Y:S08]  /*0160*/  I2F.RP R6, R7 ;  /* 0x0000000700067306 */ /* 0x000e300000209400 */
[----:B0-----:R-:W0:Y:S02]  /*0170*/  MUFU.RCP R6, R6 ;  /* 0x0000000600067308 */ /* 0x001e240000001000 */
[----:B0-----:R-:W-:Y:S01]  /*0180*/  VIADD R2, R6, 0xffffffe ;  /* 0x0ffffffe06027836 */ /* 0x001fe20000000000 */
[----:B------:R-:W-:-:S05]  /*0190*/  IADD3 R6, PT, PT, RZ, -R11, RZ ;  /* 0x8000000bff067210 */ /* 0x000fca0007ffe0ff */
[----:B------:R0:W1:Y:S02]  /*01a0*/  F2I.FTZ.U32.TRUNC.NTZ R3, R2 ;  /* 0x0000000200037305 */ /* 0x000064000021f000 */
[----:B0-----:R-:W-:Y:S01]  /*01b0*/  IMAD.MOV.U32 R2, RZ, RZ, RZ ;  /* 0x000000ffff027224 */ /* 0x001fe200078e00ff */
[----:B-1----:R-:W-:-:S05]  /*01c0*/  IADD3 R8, PT, PT, RZ, -R3, RZ ;  /* 0x80000003ff087210 */ /* 0x002fca0007ffe0ff */
[----:B------:R-:W-:Y:S02]  /*01d0*/  IMAD R9, R8, R7, RZ ;  /* 0x0000000708097224 */ /* 0x000fe400078e02ff */
[----:B------:R-:W-:Y:S02]  /*01e0*/  IMAD.MOV.U32 R8, RZ, RZ, R10 ;  /* 0x000000ffff087224 */ /* 0x000fe400078e000a */
[----:B------:R-:W-:-:S06]  /*01f0*/  IMAD.HI.U32 R3, R3, R9, R2 ;  /* 0x0000000903037227 */ /* 0x000fcc00078e0002 */
[----:B------:R-:W-:-:S04]  /*0200*/  IMAD.HI.U32 R3, R3, R8, RZ ;  /* 0x0000000803037227 */ /* 0x000fc800078e00ff */
[----:B------:R-:W-:-:S05]  /*0210*/  IMAD R2, R3, R6, R8 ;  /* 0x0000000603027224 */ /* 0x000fca00078e0208 */
[----:B------:R-:W-:-:S13]  /*0220*/  ISETP.GT.U32.AND P2, PT, R7, R2, PT ;  /* 0x000000020700720c */ /* 0x000fda0003f44070 */
[----:B------:R-:W-:Y:S02]  /*0230*/  @!P2 IMAD.IADD R2, R2, 0x1, -R7 ;  /* 0x000000010202a824 */ /* 0x000fe400078e0a07 */
[----:B------:R-:W-:Y:S01]  /*0240*/  @!P2 VIADD R3, R3, 0x1 ;  /* 0x000000010303a836 */ /* 0x000fe20000000000 */
[----:B------:R-:W-:Y:S02]  /*0250*/  ISETP.NE.AND P2, PT, R4, RZ, PT ;  /* 0x000000ff0400720c */ /* 0x000fe40003f45270 */
[----:B------:R-:W-:Y:S02]  /*0260*/  ISETP.GE.U32.AND P0, PT, R2, R7, PT ;  /* 0x000000070200720c */ /* 0x000fe40003f06070 */
[----:B------:R-:W-:-:S04]  /*0270*/  LOP3.LUT R2, R5, R4, RZ, 0x3c, !PT ;  /* 0x0000000405027212 */ /* 0x000fc800078e3cff */
[----:B------:R-:W-:-:S07]  /*0280*/  ISETP.GE.AND P1, PT, R2, RZ, PT ;  /* 0x000000ff0200720c */ /* 0x000fce0003f26270 */
[----:B------:R-:W-:Y:S02]  /*0290*/  @P0 IADD3 R3, PT, PT, R3, 0x1, RZ ;  /* 0x0000000103030810 */ /* 0x000fe40007ffe0ff */
[----:B------:R-:W-:-:S03]  /*02a0*/  ISETP.NE.AND P0, PT, RZ, UR5, PT ;  /* 0x00000005ff007c0c */ /* 0x000fc6000bf05270 */
[----:B------:R-:W-:Y:S02]  /*02b0*/  IMAD.MOV.U32 R8, RZ, RZ, R3 ;  /* 0x000000ffff087224 */ /* 0x000fe400078e0003 */
[----:B------:R-:W0:Y:S02]  /*02c0*/  LDC.64 R2, c[0x0][0x390] ;  /* 0x0000e400ff027b82 */ /* 0x000e240000000a00 */
[----:B------:R-:W-:Y:S01]  /*02d0*/  @!P1 IMAD.MOV R8, RZ, RZ, -R8 ;  /* 0x000000ffff089224 */ /* 0x000fe200078e0a08 */
[----:B------:R-:W-:-:S04]  /*02e0*/  @!P2 LOP3.LUT R8, RZ, R4, RZ, 0x33, !PT ;  /* 0x00000004ff08a212 */ /* 0x000fc800078e33ff */
[C---:B------:R-:W-:Y:S01]  /*02f0*/  IADD3 R7, PT, PT, -R8.reuse, RZ, RZ ;  /* 0x000000ff08077210 */ /* 0x040fe20007ffe1ff */
[----:B------:R-:W-:-:S04]  /*0300*/  @!P0 VIADD R6, R8, 0x1 ;  /* 0x0000000108068836 */ /* 0x000fc80000000000 */
[----:B------:R-:W-:Y:S01]  /*0310*/  IMAD R10, R4, R7, R5 ;  /* 0x00000007040a7224 */ /* 0x000fe200078e0205 */
[----:B------:R-:W-:Y:S02]  /*0320*/  SHF.L.U32 R5, R8, UR4, RZ ;  /* 0x0000000408057c19 */ /* 0x000fe400080006ff */
[----:B------:R-:W-:Y:S01]  /*0330*/  @!P0 SHF.L.U32 R6, R6, UR4, RZ ;  /* 0x0000000406068c19 */ /* 0x000fe200080006ff */
[----:B------:R-:W1:Y:S01]  /*0340*/  LDCU.64 UR4, c[0x0][0x358] ;  /* 0x00006b00ff0477ac */ /* 0x000e620008000a00 */
[----:B------:R-:W-:Y:S02]  /*0350*/  @!P0 LOP3.LUT R7, RZ, R10, RZ, 0x33, !PT ;  /* 0x0000000aff078212 */ /* 0x000fe400078e33ff */
[----:B------:R-:W-:-:S03]  /*0360*/  IADD3 R9, PT, PT, R10, R5, RZ ;  /* 0x000000050a097210 */ /* 0x000fc60007ffe0ff */
[----:B------:R-:W-:Y:S01]  /*0370*/  @!P0 IMAD.IADD R7, R6, 0x1, R7 ;  /* 0x0000000106078824 */ /* 0x000fe200078e0207 */
[----:B------:R-:W-:-:S05]  /*0380*/  @P0 IADD3 R7, PT, PT, R4, R9, RZ ;  /* 0x0000000904070210 */ /* 0x000fca0007ffe0ff */
[--C-:B------:R-:W-:Y:S02]  /*0390*/  IMAD R5, R7, UR6, R0.reuse ;  /* 0x0000000607057c24 */ /* 0x100fe4000f8e0200 */
[----:B------:R-:W-:Y:S02]  /*03a0*/  IMAD R7, R9, UR6, R0 ;  /* 0x0000000609077c24 */ /* 0x000fe4000f8e0200 */
[----:B0-----:R-:W-:-:S04]  /*03b0*/  IMAD.WIDE R4, R5, 0x4, R2 ;  /* 0x0000000405047825 */ /* 0x001fc800078e0202 */
[----:B------:R-:W-:Y:S01]  /*03c0*/  IMAD.WIDE R2, R7, 0x4, R2 ;  /* 0x0000000407027825 */ /* 0x000fe200078e0202 */
[----:B-1----:R-:W2:Y:S04]  /*03d0*/  LDG.E R9, desc[UR4][R4.64] ;  /* 0x0000000404097981 */ /* 0x002ea8000c1e1900 */
[----:B------:R-:W3:Y:S04]  /*03e0*/  LDG.E R7, desc[UR4][R2.64] ;  /* 0x0000000402077981 */ /* 0x000ee8000c1e1900 */
[----:B--2---:R-:W-:Y:S04]  /*03f0*/  STG.E desc[UR4][R2.64], R9 ;  /* 0x0000000902007986 */ /* 0x004fe8000c101904 */
[----:B---3--:R-:W-:Y:S01]  /*0400*/  STG.E desc[UR4][R4.64], R7 ;  /* 0x0000000704007986 */ /* 0x008fe2000c101904 */
[----:B------:R-:W-:Y:S05]  /*0410*/  EXIT ;  /* 0x000000000000794d */ /* 0x000fea0003800000 */
.L_x_59:
        /* <DEDUP_REMOVED lines=14> */
.L_x_83:


//--------------------- .text.sortX               --------------------------
	.section	.text.sortX,"ax",@progbits
	.align	128
        .global         sortX
        .type           sortX,@function
        .size           sortX,(.L_x_84 - sortX)
        .other          sortX,@"STO_CUDA_ENTRY STV_DEFAULT"
sortX:
.text.sortX:
        /* <DEDUP_REMOVED lines=17> */
[----:B------:R-:W1:Y:S01]  /*0110*/  LDCU.64 UR6, c[0x0][0x358] ;  /* 0x00006b00ff0677ac */ /* 0x000e620008000a00 */
        /* <DEDUP_REMOVED lines=9> */
[----:B------:R0:W2:Y:S02]  /*01b0*/  F2I.FTZ.U32.TRUNC.NTZ R5, R4 ;  /* 0x0000000400057305 */ /* 0x0000a4000021f000 */
[----:B0-----:R-:W-:Y:S01]  /*01c0*/  IMAD.MOV.U32 R4, RZ, RZ, RZ ;  /* 0x000000ffff047224 */ /* 0x001fe200078e00ff */
[----:B--2---:R-:W-:-:S05]  /*01d0*/  IADD3 R8, PT, PT, RZ, -R5, RZ ;  /* 0x80000005ff087210 */ /* 0x004fca0007ffe0ff */
        /* <DEDUP_REMOVED lines=10> */
[----:B------:R-:W-:Y:S01]  /*0280*/  LOP3.LUT R4, R3, R2, RZ, 0x3c, !PT ;  /* 0x0000000203047212 */ /* 0x000fe200078e3cff */
[----:B------:R-:W0:Y:S03]  /*0290*/  LDC.64 R6, c[0x0][0x390] ;  /* 0x0000e400ff067b82 */ /* 0x000e260000000a00 */
[----:B------:R-:W-:-:S07]  /*02a0*/  ISETP.GE.AND P1, PT, R4, RZ, PT ;  /* 0x000000ff0400720c */ /* 0x000fce0003f26270 */
[----:B------:R-:W-:Y:S02]  /*02b0*/  @P0 IADD3 R5, PT, PT, R5, 0x1, RZ ;  /* 0x0000000105050810 */ /* 0x000fe40007ffe0ff */
[----:B------:R-:W-:-:S03]  /*02c0*/  ISETP.NE.AND P0, PT, RZ, UR5, PT ;  /* 0x00000005ff007c0c */ /* 0x000fc6000bf05270 */
[----:B------:R-:W-:-:S04]  /*02d0*/  IMAD.MOV.U32 R8, RZ, RZ, R5 ;  /* 0x000000ffff087224 */ /* 0x000fc800078e0005 */
[----:B------:R-:W-:Y:S01]  /*02e0*/  @!P1 IMAD.MOV R8, RZ, RZ, -R8 ;  /* 0x000000ffff089224 */ /* 0x000fe200078e0a08 */
[----:B------:R-:W-:-:S04]  /*02f0*/  @!P2 LOP3.LUT R8, RZ, R2, RZ, 0x33, !PT ;  /* 0x00000002ff08a212 */ /* 0x000fc800078e33ff */
[----:B------:R-:W-:-:S05]  /*0300*/  IADD3 R4, PT, PT, -R8, RZ, RZ ;  /* 0x000000ff08047210 */ /* 0x000fca0007ffe1ff */
[----:B------:R-:W-:Y:S01]  /*0310*/  IMAD R10, R2, R4, R3 ;  /* 0x00000004020a7224 */ /* 0x000fe200078e0203 */
[C---:B------:R-:W-:Y:S01]  /*0320*/  SHF.L.U32 R3, R8.reuse, UR4, RZ ;  /* 0x0000000408037c19 */ /* 0x040fe200080006ff */
[----:B------:R-:W-:-:S03]  /*0330*/  @!P0 VIADD R4, R8, 0x1 ;  /* 0x0000000108048836 */ /* 0x000fc60000000000 */
[----:B------:R-:W-:Y:S01]  /*0340*/  @!P0 LOP3.LUT R5, RZ, R10, RZ, 0x33, !PT ;  /* 0x0000000aff058212 */ /* 0x000fe200078e33ff */
[----:B------:R-:W-:Y:S01]  /*0350*/  IMAD R3, R0, UR8, R3 ;  /* 0x0000000800037c24 */ /* 0x000fe2000f8e0203 */
[----:B------:R-:W-:-:S03]  /*0360*/  @!P0 SHF.L.U32 R4, R4, UR4, RZ ;  /* 0x0000000404048c19 */ /* 0x000fc600080006ff */
[----:B------:R-:W-:Y:S01]  /*0370*/  @!P0 IMAD R5, R0, UR8, R5 ;  /* 0x0000000800058c24 */ /* 0x000fe2000f8e0205 */
[----:B------:R-:W-:-:S03]  /*0380*/  IADD3 R3, PT, PT, R10, R3, RZ ;  /* 0x000000030a037210 */ /* 0x000fc60007ffe0ff */
[----:B------:R-:W-:Y:S01]  /*0390*/  @!P0 IMAD.IADD R5, R4, 0x1, R5 ;  /* 0x0000000104058824 */ /* 0x000fe200078e0205 */
[----:B------:R-:W-:Y:S01]  /*03a0*/  @P0 IADD3 R5, PT, PT, R2, R3, RZ ;  /* 0x0000000302050210 */ /* 0x000fe20007ffe0ff */
[----:B0-----:R-:W-:-:S04]  /*03b0*/  IMAD.WIDE R2, R3, 0x4, R6 ;  /* 0x0000000403027825 */ /* 0x001fc800078e0206 */
[----:B------:R-:W-:Y:S02]  /*03c0*/  IMAD.WIDE R4, R5, 0x4, R6 ;  /* 0x0000000405047825 */ /* 0x000fe400078e0206 */
[----:B-1----:R-:W2:Y:S04]  /*03d0*/  LDG.E R7, desc[UR6][R2.64] ;  /* 0x0000000602077981 */ /* 0x002ea8000c1e1900 */
[----:B------:R-:W3:Y:S04]  /*03e0*/  LDG.E R9, desc[UR6][R4.64] ;  /* 0x0000000604097981 */ /* 0x000ee8000c1e1900 */
[----:B---3--:R-:W-:Y:S04]  /*03f0*/  STG.E desc[UR6][R2.64], R9 ;  /* 0x0000000902007986 */ /* 0x008fe8000c101906 */
[----:B--2---:R-:W-:Y:S01]  /*0400*/  STG.E desc[UR6][R4.64], R7 ;  /* 0x0000000704007986 */ /* 0x004fe2000c101906 */
[----:B------:R-:W-:Y:S05]  /*0410*/  EXIT ;  /* 0x000000000000794d */ /* 0x000fea0003800000 */
.L_x_60:
        /* <DEDUP_REMOVED lines=14> */
.L_x_84:


//--------------------- .text.flipY               --------------------------
	.section	.text.flipY,"ax",@progbits
	.align	128
        .global         flipY
        .type           flipY,@function
        .size           flipY,(.L_x_85 - flipY)
        .other          flipY,@"STO_CUDA_ENTRY STV_DEFAULT"
flipY:
.text.flipY:
        /* <DEDUP_REMOVED lines=25> */
.L_x_61:
        /* <DEDUP_REMOVED lines=15> */
.L_x_85:


//--------------------- .text.flipX               --------------------------
	.section	.text.flipX,"ax",@progbits
	.align	128
        .global         flipX
        .type           flipX,@function
        .size           flipX,(.L_x_86 - flipX)
        .other          flipX,@"STO_CUDA_ENTRY STV_DEFAULT"
flipX:
.text.flipX:
        /* <DEDUP_REMOVED lines=25> */
.L_x_62:
        /* <DEDUP_REMOVED lines=15> */
.L_x_86:


//--------------------- .text.transpose           --------------------------
	.section	.text.transpose,"ax",@progbits
	.align	128
        .global         transpose
        .type           transpose,@function
        .size           transpose,(.L_x_87 - transpose)
        .other          transpose,@"STO_CUDA_ENTRY STV_DEFAULT"
transpose:
.text.transpose:
        /* <DEDUP_REMOVED lines=23> */
.L_x_63:
        /* <DEDUP_REMOVED lines=9> */
.L_x_87:


//--------------------- .nv.shared.reserved.0     --------------------------
	.section	.nv.shared.reserved.0,"aw",@nobits
	.weak		__nv_reservedSMEM_offset_0_alias
	.size		__nv_reservedSMEM_offset_0_alias, 0, 64
	.other		__nv_reservedSMEM_offset_0_alias,@"STO_CUDA_RESERVED_SHARED STV_DEFAULT"
__nv_reservedSMEM_offset_0_alias:
	.zero		0
	.zero		64


//--------------------- .nv.constant0.matrixConvRepeatBorder --------------------------
	.section	.nv.constant0.matrixConvRepeatBorder,"a",@progbits
	.sectionflags	@""
	.align	4
.nv.constant0.matrixConvRepeatBorder:
	.zero		936


//--------------------- .nv.constant0.matrixConvExtendBorder --------------------------
	.section	.nv.constant0.matrixConvExtendBorder,"a",@progbits
	.sectionflags	@""
	.align	4
.nv.constant0.matrixConvExtendBorder:
	.zero		936


//--------------------- .nv.constant0.matrixConvEmptyBorder --------------------------
	.section	.nv.constant0.matrixConvEmptyBorder,"a",@progbits
	.sectionflags	@""
	.align	4
.nv.constant0.matrixConvEmptyBorder:
	.zero		936


//--------------------- .nv.constant0.tensorDiv   --------------------------
	.section	.nv.constant0.tensorDiv,"a",@progbits
	.sectionflags	@""
	.align	4
.nv.constant0.tensorDiv:
	.zero		928


//--------------------- .nv.constant0.matrixMul   --------------------------
	.section	.nv.constant0.matrixMul,"a",@progbits
	.sectionflags	@""
	.align	4
.nv.constant0.matrixMul:
	.zero		936


//--------------------- .nv.constant0.tensorMul   --------------------------
	.section	.nv.constant0.tensorMul,"a",@progbits
	.sectionflags	@""
	.align	4
.nv.constant0.tensorMul:
	.zero		928


//--------------------- .nv.constant0.mul         --------------------------
	.section	.nv.constant0.mul,"a",@progbits
	.sectionflags	@""
	.align	4
.nv.constant0.mul:
	.zero		928


//--------------------- .nv.constant0.concatenateHorizontal --------------------------
	.section	.nv.constant0.concatenateHorizontal,"a",@progbits
	.sectionflags	@""
	.align	4
.nv.constant0.concatenateHorizontal:
	.zero		936


//--------------------- .nv.constant0.concatenateVertical --------------------------
	.section	.nv.constant0.concatenateVertical,"a",@progbits
	.sectionflags	@""
	.align	4
.nv.constant0.concatenateVertical:
	.zero		936


//--------------------- .nv.constant0.tensorSub   --------------------------
	.section	.nv.constant0.tensorSub,"a",@progbits
	.sectionflags	@""
	.align	4
.nv.constant0.tensorSub:
	.zero		928


//--------------------- .nv.constant0.tensorAdd   --------------------------
	.section	.nv.constant0.tensorAdd,"a",@progbits
	.sectionflags	@""
	.align	4
.nv.constant0.tensorAdd:
	.zero		928


//--------------------- .nv.constant0.sum         --------------------------
	.section	.nv.constant0.sum,"a",@progbits
	.sectionflags	@""
	.align	4
.nv.constant0.sum:
	.zero		912


//--------------------- .nv.constant0.set         --------------------------
	.section	.nv.constant0.set,"a",@progbits
	.sectionflags	@""
	.align	4
.nv.constant0.set:
	.zero		920


//--------------------- .nv.constant0.rotate270   --------------------------
	.section	.nv.constant0.rotate270,"a",@progbits
	.sectionflags	@""
	.align	4
.nv.constant0.rotate270:
	.zero		920


//--------------------- .nv.constant0.rotate180   --------------------------
	.section	.nv.constant0.rotate180,"a",@progbits
	.sectionflags	@""
	.align	4
.nv.constant0.rotate180:
	.zero		920


//--------------------- .nv.constant0.rotate90    --------------------------
	.section	.nv.constant0.rotate90,"a",@progbits
	.sectionflags	@""
	.align	4
.nv.constant0.rotate90:
	.zero		920


//--------------------- .nv.constant0.swapRows    --------------------------
	.section	.nv.constant0.swapRows,"a",@progbits
	.sectionflags	@""
	.align	4
.nv.constant0.swapRows:
	.zero		928


//--------------------- .nv.constant0.swapColumns --------------------------
	.section	.nv.constant0.swapColumns,"a",@progbits
	.sectionflags	@""
	.align	4
.nv.constant0.swapColumns:
	.zero		928


//--------------------- .nv.constant0.sortY       --------------------------
	.section	.nv.constant0.sortY,"a",@progbits
	.sectionflags	@""
	.align	4
.nv.constant0.sortY:
	.zero		920


//--------------------- .nv.constant0.sortX       --------------------------
	.section	.nv.constant0.sortX,"a",@progbits
	.sectionflags	@""
	.align	4
.nv.constant0.sortX:
	.zero		920


//--------------------- .nv.constant0.flipY       --------------------------
	.section	.nv.constant0.flipY,"a",@progbits
	.sectionflags	@""
	.align	4
.nv.constant0.flipY:
	.zero		920


//--------------------- .nv.constant0.flipX       --------------------------
	.section	.nv.constant0.flipX,"a",@progbits
	.sectionflags	@""
	.align	4
.nv.constant0.flipX:
	.zero		920


//--------------------- .nv.constant0.transpose   --------------------------
	.section	.nv.constant0.transpose,"a",@progbits
	.sectionflags	@""
	.align	4
.nv.constant0.transpose:
	.zero		920


//--------------------- SYMBOLS --------------------------

	.type		.nv.reservedSmem.offset0,@object
	.size		.nv.reservedSmem.offset0,0x4
